//
// Generated by NVIDIA NVVM Compiler
//
// Compiler Build ID: CL-36424714
// Cuda compilation tools, release 13.0, V13.0.88
// Based on NVVM 20.0.0
//

.version 9.0
.target sm_100
.address_size 64

	// .globl	_Z20pagerank_init_kernelPfi
.const .align 4 .f32 DAMPING_FACTOR = 0f3F59999A;
.const .align 4 .f32 EPSILON = 0f358637BD;
// _ZZ24pagerank_dangling_kernelPfPKfPKiifE12dangling_sum has been demoted
.extern .shared .align 16 .b8 shared_pagerank[];
.extern .shared .align 16 .b8 shared_diff[];
.extern .shared .align 16 .b8 shared_sum[];

.visible .entry _Z20pagerank_init_kernelPfi(
	.param .u64 .ptr .align 1 _Z20pagerank_init_kernelPfi_param_0,
	.param .u32 _Z20pagerank_init_kernelPfi_param_1
)
{
	.reg .pred 	%p<2>;
	.reg .b32 	%r<6>;
	.reg .b32 	%f<3>;
	.reg .b64 	%rd<5>;

	ld.param.u64 	%rd1, [_Z20pagerank_init_kernelPfi_param_0];
	ld.param.u32 	%r2, [_Z20pagerank_init_kernelPfi_param_1];
	mov.u32 	%r3, %ctaid.x;
	mov.u32 	%r4, %ntid.x;
	mov.u32 	%r5, %tid.x;
	mad.lo.s32 	%r1, %r3, %r4, %r5;
	setp.ge.s32 	%p1, %r1, %r2;
	@%p1 bra 	$L__BB0_2;
	cvta.to.global.u64 	%rd2, %rd1;
	cvt.rn.f32.s32 	%f1, %r2;
	rcp.rn.f32 	%f2, %f1;
	mul.wide.s32 	%rd3, %r1, 4;
	add.s64 	%rd4, %rd2, %rd3;
	st.global.f32 	[%rd4], %f2;
$L__BB0_2:
	ret;

}
	// .globl	_Z25pagerank_iteration_kernelPKfPfPKiS3_S3_iff
.visible .entry _Z25pagerank_iteration_kernelPKfPfPKiS3_S3_iff(
	.param .u64 .ptr .align 1 _Z25pagerank_iteration_kernelPKfPfPKiS3_S3_iff_param_0,
	.param .u64 .ptr .align 1 _Z25pagerank_iteration_kernelPKfPfPKiS3_S3_iff_param_1,
	.param .u64 .ptr .align 1 _Z25pagerank_iteration_kernelPKfPfPKiS3_S3_iff_param_2,
	.param .u64 .ptr .align 1 _Z25pagerank_iteration_kernelPKfPfPKiS3_S3_iff_param_3,
	.param .u64 .ptr .align 1 _Z25pagerank_iteration_kernelPKfPfPKiS3_S3_iff_param_4,
	.param .u32 _Z25pagerank_iteration_kernelPKfPfPKiS3_S3_iff_param_5,
	.param .f32 _Z25pagerank_iteration_kernelPKfPfPKiS3_S3_iff_param_6,
	.param .f32 _Z25pagerank_iteration_kernelPKfPfPKiS3_S3_iff_param_7
)
{
	.reg .pred 	%p<43>;
	.reg .b32 	%r<78>;
	.reg .b32 	%f<72>;
	.reg .b64 	%rd<40>;

	ld.param.u64 	%rd10, [_Z25pagerank_iteration_kernelPKfPfPKiS3_S3_iff_param_0];
	ld.param.u64 	%rd9, [_Z25pagerank_iteration_kernelPKfPfPKiS3_S3_iff_param_1];
	ld.param.u64 	%rd11, [_Z25pagerank_iteration_kernelPKfPfPKiS3_S3_iff_param_2];
	ld.param.u64 	%rd12, [_Z25pagerank_iteration_kernelPKfPfPKiS3_S3_iff_param_3];
	ld.param.u64 	%rd13, [_Z25pagerank_iteration_kernelPKfPfPKiS3_S3_iff_param_4];
	ld.param.u32 	%r49, [_Z25pagerank_iteration_kernelPKfPfPKiS3_S3_iff_param_5];
	ld.param.f32 	%f33, [_Z25pagerank_iteration_kernelPKfPfPKiS3_S3_iff_param_6];
	ld.param.f32 	%f34, [_Z25pagerank_iteration_kernelPKfPfPKiS3_S3_iff_param_7];
	cvta.to.global.u64 	%rd1, %rd12;
	cvta.to.global.u64 	%rd2, %rd10;
	cvta.to.global.u64 	%rd3, %rd13;
	cvta.to.global.u64 	%rd4, %rd11;
	mov.u32 	%r50, %ctaid.x;
	mov.u32 	%r51, %ntid.x;
	mov.u32 	%r52, %tid.x;
	mad.lo.s32 	%r1, %r50, %r51, %r52;
	setp.ge.s32 	%p1, %r1, %r49;
	@%p1 bra 	$L__BB1_55;
	setp.lt.s32 	%p2, %r49, 1;
	mov.f32 	%f60, 0f00000000;
	@%p2 bra 	$L__BB1_54;
	and.b32  	%r2, %r49, 7;
	setp.lt.u32 	%p3, %r49, 8;
	mov.f32 	%f60, 0f00000000;
	mov.b32 	%r75, 0;
	@%p3 bra 	$L__BB1_46;
	and.b32  	%r75, %r49, 2147483640;
	mov.f32 	%f60, 0f00000000;
	mov.b32 	%r65, 0;
$L__BB1_4:
	.pragma "nounroll";
	mul.wide.u32 	%rd14, %r65, 4;
	add.s64 	%rd5, %rd4, %rd14;
	ld.global.nc.u32 	%r67, [%rd5+4];
	add.s64 	%rd6, %rd3, %rd14;
	ld.global.nc.u32 	%r6, [%rd6];
	setp.eq.s32 	%p4, %r6, 0;
	add.s64 	%rd7, %rd2, %rd14;
	@%p4 bra 	$L__BB1_10;
	ld.global.nc.u32 	%r66, [%rd5];
	setp.ge.s32 	%p5, %r66, %r67;
	@%p5 bra 	$L__BB1_10;
	ld.global.nc.f32 	%f2, [%rd7];
	bra.uni 	$L__BB1_8;
$L__BB1_7:
	add.s32 	%r66, %r66, 1;
	setp.eq.s32 	%p7, %r66, %r67;
	@%p7 bra 	$L__BB1_10;
$L__BB1_8:
	mul.wide.s32 	%rd15, %r66, 4;
	add.s64 	%rd16, %rd1, %rd15;
	ld.global.nc.u32 	%r55, [%rd16];
	setp.ne.s32 	%p6, %r55, %r1;
	@%p6 bra 	$L__BB1_7;
	cvt.rn.f32.s32 	%f39, %r6;
	div.rn.f32 	%f40, %f2, %f39;
	fma.rn.f32 	%f60, %f33, %f40, %f60;
$L__BB1_10:
	ld.global.nc.u32 	%r68, [%rd5+8];
	ld.global.nc.u32 	%r11, [%rd6+4];
	setp.eq.s32 	%p8, %r11, 0;
	@%p8 bra 	$L__BB1_15;
	ld.global.nc.f32 	%f41, [%rd7+4];
	cvt.rn.f32.s32 	%f42, %r11;
	div.rn.f32 	%f5, %f41, %f42;
	setp.ge.s32 	%p9, %r67, %r68;
	@%p9 bra 	$L__BB1_15;
$L__BB1_12:
	mul.wide.s32 	%rd17, %r67, 4;
	add.s64 	%rd18, %rd1, %rd17;
	ld.global.nc.u32 	%r56, [%rd18];
	setp.eq.s32 	%p10, %r56, %r1;
	@%p10 bra 	$L__BB1_14;
	add.s32 	%r67, %r67, 1;
	setp.eq.s32 	%p11, %r67, %r68;
	@%p11 bra 	$L__BB1_15;
	bra.uni 	$L__BB1_12;
$L__BB1_14:
	fma.rn.f32 	%f60, %f33, %f5, %f60;
$L__BB1_15:
	ld.global.nc.u32 	%r69, [%rd5+12];
	ld.global.nc.u32 	%r15, [%rd6+8];
	setp.eq.s32 	%p12, %r15, 0;
	@%p12 bra 	$L__BB1_20;
	ld.global.nc.f32 	%f43, [%rd7+8];
	cvt.rn.f32.s32 	%f44, %r15;
	div.rn.f32 	%f8, %f43, %f44;
	setp.ge.s32 	%p13, %r68, %r69;
	@%p13 bra 	$L__BB1_20;
$L__BB1_17:
	mul.wide.s32 	%rd19, %r68, 4;
	add.s64 	%rd20, %rd1, %rd19;
	ld.global.nc.u32 	%r57, [%rd20];
	setp.eq.s32 	%p14, %r57, %r1;
	@%p14 bra 	$L__BB1_19;
	add.s32 	%r68, %r68, 1;
	setp.eq.s32 	%p15, %r68, %r69;
	@%p15 bra 	$L__BB1_20;
	bra.uni 	$L__BB1_17;
$L__BB1_19:
	fma.rn.f32 	%f60, %f33, %f8, %f60;
$L__BB1_20:
	ld.global.nc.u32 	%r70, [%rd5+16];
	ld.global.nc.u32 	%r19, [%rd6+12];
	setp.eq.s32 	%p16, %r19, 0;
	@%p16 bra 	$L__BB1_25;
	ld.global.nc.f32 	%f45, [%rd7+12];
	cvt.rn.f32.s32 	%f46, %r19;
	div.rn.f32 	%f11, %f45, %f46;
	setp.ge.s32 	%p17, %r69, %r70;
	@%p17 bra 	$L__BB1_25;
$L__BB1_22:
	mul.wide.s32 	%rd21, %r69, 4;
	add.s64 	%rd22, %rd1, %rd21;
	ld.global.nc.u32 	%r58, [%rd22];
	setp.eq.s32 	%p18, %r58, %r1;
	@%p18 bra 	$L__BB1_24;
	add.s32 	%r69, %r69, 1;
	setp.eq.s32 	%p19, %r69, %r70;
	@%p19 bra 	$L__BB1_25;
	bra.uni 	$L__BB1_22;
$L__BB1_24:
	fma.rn.f32 	%f60, %f33, %f11, %f60;
$L__BB1_25:
	ld.global.nc.u32 	%r71, [%rd5+20];
	ld.global.nc.u32 	%r23, [%rd6+16];
	setp.eq.s32 	%p20, %r23, 0;
	@%p20 bra 	$L__BB1_30;
	ld.global.nc.f32 	%f47, [%rd7+16];
	cvt.rn.f32.s32 	%f48, %r23;
	div.rn.f32 	%f14, %f47, %f48;
	setp.ge.s32 	%p21, %r70, %r71;
	@%p21 bra 	$L__BB1_30;
$L__BB1_27:
	mul.wide.s32 	%rd23, %r70, 4;
	add.s64 	%rd24, %rd1, %rd23;
	ld.global.nc.u32 	%r59, [%rd24];
	setp.eq.s32 	%p22, %r59, %r1;
	@%p22 bra 	$L__BB1_29;
	add.s32 	%r70, %r70, 1;
	setp.eq.s32 	%p23, %r70, %r71;
	@%p23 bra 	$L__BB1_30;
	bra.uni 	$L__BB1_27;
$L__BB1_29:
	fma.rn.f32 	%f60, %f33, %f14, %f60;
$L__BB1_30:
	ld.global.nc.u32 	%r72, [%rd5+24];
	ld.global.nc.u32 	%r27, [%rd6+20];
	setp.eq.s32 	%p24, %r27, 0;
	@%p24 bra 	$L__BB1_35;
	ld.global.nc.f32 	%f49, [%rd7+20];
	cvt.rn.f32.s32 	%f50, %r27;
	div.rn.f32 	%f17, %f49, %f50;
	setp.ge.s32 	%p25, %r71, %r72;
	@%p25 bra 	$L__BB1_35;
$L__BB1_32:
	mul.wide.s32 	%rd25, %r71, 4;
	add.s64 	%rd26, %rd1, %rd25;
	ld.global.nc.u32 	%r60, [%rd26];
	setp.eq.s32 	%p26, %r60, %r1;
	@%p26 bra 	$L__BB1_34;
	add.s32 	%r71, %r71, 1;
	setp.eq.s32 	%p27, %r71, %r72;
	@%p27 bra 	$L__BB1_35;
	bra.uni 	$L__BB1_32;
$L__BB1_34:
	fma.rn.f32 	%f60, %f33, %f17, %f60;
$L__BB1_35:
	ld.global.nc.u32 	%r73, [%rd5+28];
	ld.global.nc.u32 	%r31, [%rd6+24];
	setp.eq.s32 	%p28, %r31, 0;
	@%p28 bra 	$L__BB1_40;
	ld.global.nc.f32 	%f51, [%rd7+24];
	cvt.rn.f32.s32 	%f52, %r31;
	div.rn.f32 	%f20, %f51, %f52;
	setp.ge.s32 	%p29, %r72, %r73;
	@%p29 bra 	$L__BB1_40;
$L__BB1_37:
	mul.wide.s32 	%rd27, %r72, 4;
	add.s64 	%rd28, %rd1, %rd27;
	ld.global.nc.u32 	%r61, [%rd28];
	setp.eq.s32 	%p30, %r61, %r1;
	@%p30 bra 	$L__BB1_39;
	add.s32 	%r72, %r72, 1;
	setp.eq.s32 	%p31, %r72, %r73;
	@%p31 bra 	$L__BB1_40;
	bra.uni 	$L__BB1_37;
$L__BB1_39:
	fma.rn.f32 	%f60, %f33, %f20, %f60;
$L__BB1_40:
	add.s32 	%r65, %r65, 8;
	ld.global.nc.u32 	%r35, [%rd5+32];
	ld.global.nc.u32 	%r36, [%rd6+28];
	setp.eq.s32 	%p32, %r36, 0;
	@%p32 bra 	$L__BB1_45;
	ld.global.nc.f32 	%f53, [%rd7+28];
	cvt.rn.f32.s32 	%f54, %r36;
	div.rn.f32 	%f23, %f53, %f54;
	setp.ge.s32 	%p33, %r73, %r35;
	@%p33 bra 	$L__BB1_45;
$L__BB1_42:
	mul.wide.s32 	%rd29, %r73, 4;
	add.s64 	%rd30, %rd1, %rd29;
	ld.global.nc.u32 	%r62, [%rd30];
	setp.eq.s32 	%p34, %r62, %r1;
	@%p34 bra 	$L__BB1_44;
	add.s32 	%r73, %r73, 1;
	setp.eq.s32 	%p35, %r73, %r35;
	@%p35 bra 	$L__BB1_45;
	bra.uni 	$L__BB1_42;
$L__BB1_44:
	fma.rn.f32 	%f60, %f33, %f23, %f60;
$L__BB1_45:
	setp.ne.s32 	%p36, %r65, %r75;
	@%p36 bra 	$L__BB1_4;
$L__BB1_46:
	setp.eq.s32 	%p37, %r2, 0;
	@%p37 bra 	$L__BB1_54;
	mov.b32 	%r76, 0;
$L__BB1_48:
	.pragma "nounroll";
	mul.wide.u32 	%rd31, %r75, 4;
	add.s64 	%rd8, %rd4, %rd31;
	ld.global.nc.u32 	%r42, [%rd8+4];
	add.s64 	%rd32, %rd3, %rd31;
	ld.global.nc.u32 	%r43, [%rd32];
	setp.eq.s32 	%p38, %r43, 0;
	@%p38 bra 	$L__BB1_53;
	ld.global.nc.u32 	%r77, [%rd8];
	add.s64 	%rd34, %rd2, %rd31;
	ld.global.nc.f32 	%f55, [%rd34];
	cvt.rn.f32.s32 	%f56, %r43;
	div.rn.f32 	%f29, %f55, %f56;
	setp.ge.s32 	%p39, %r77, %r42;
	@%p39 bra 	$L__BB1_53;
$L__BB1_50:
	mul.wide.s32 	%rd35, %r77, 4;
	add.s64 	%rd36, %rd1, %rd35;
	ld.global.nc.u32 	%r64, [%rd36];
	setp.eq.s32 	%p40, %r64, %r1;
	@%p40 bra 	$L__BB1_52;
	add.s32 	%r77, %r77, 1;
	setp.eq.s32 	%p41, %r77, %r42;
	@%p41 bra 	$L__BB1_53;
	bra.uni 	$L__BB1_50;
$L__BB1_52:
	fma.rn.f32 	%f60, %f33, %f29, %f60;
$L__BB1_53:
	add.s32 	%r76, %r76, 1;
	setp.ne.s32 	%p42, %r76, %r2;
	add.s32 	%r75, %r75, 1;
	@%p42 bra 	$L__BB1_48;
$L__BB1_54:
	add.f32 	%f57, %f34, %f60;
	cvta.to.global.u64 	%rd37, %rd9;
	mul.wide.s32 	%rd38, %r1, 4;
	add.s64 	%rd39, %rd37, %rd38;
	st.global.f32 	[%rd39], %f57;
$L__BB1_55:
	ret;

}
	// .globl	_Z35pagerank_iteration_optimized_kernelPKfPfPKiS3_S3_iff
.visible .entry _Z35pagerank_iteration_optimized_kernelPKfPfPKiS3_S3_iff(
	.param .u64 .ptr .align 1 _Z35pagerank_iteration_optimized_kernelPKfPfPKiS3_S3_iff_param_0,
	.param .u64 .ptr .align 1 _Z35pagerank_iteration_optimized_kernelPKfPfPKiS3_S3_iff_param_1,
	.param .u64 .ptr .align 1 _Z35pagerank_iteration_optimized_kernelPKfPfPKiS3_S3_iff_param_2,
	.param .u64 .ptr .align 1 _Z35pagerank_iteration_optimized_kernelPKfPfPKiS3_S3_iff_param_3,
	.param .u64 .ptr .align 1 _Z35pagerank_iteration_optimized_kernelPKfPfPKiS3_S3_iff_param_4,
	.param .u32 _Z35pagerank_iteration_optimized_kernelPKfPfPKiS3_S3_iff_param_5,
	.param .f32 _Z35pagerank_iteration_optimized_kernelPKfPfPKiS3_S3_iff_param_6,
	.param .f32 _Z35pagerank_iteration_optimized_kernelPKfPfPKiS3_S3_iff_param_7
)
{
	.reg .pred 	%p<12>;
	.reg .b32 	%r<31>;
	.reg .b32 	%f<20>;
	.reg .b64 	%rd<22>;

	ld.param.u64 	%rd8, [_Z35pagerank_iteration_optimized_kernelPKfPfPKiS3_S3_iff_param_0];
	ld.param.u64 	%rd5, [_Z35pagerank_iteration_optimized_kernelPKfPfPKiS3_S3_iff_param_1];
	ld.param.u64 	%rd9, [_Z35pagerank_iteration_optimized_kernelPKfPfPKiS3_S3_iff_param_2];
	ld.param.u64 	%rd6, [_Z35pagerank_iteration_optimized_kernelPKfPfPKiS3_S3_iff_param_3];
	ld.param.u64 	%rd7, [_Z35pagerank_iteration_optimized_kernelPKfPfPKiS3_S3_iff_param_4];
	ld.param.u32 	%r15, [_Z35pagerank_iteration_optimized_kernelPKfPfPKiS3_S3_iff_param_5];
	ld.param.f32 	%f8, [_Z35pagerank_iteration_optimized_kernelPKfPfPKiS3_S3_iff_param_6];
	ld.param.f32 	%f9, [_Z35pagerank_iteration_optimized_kernelPKfPfPKiS3_S3_iff_param_7];
	cvta.to.global.u64 	%rd1, %rd9;
	cvta.to.global.u64 	%rd2, %rd8;
	mov.u32 	%r1, %ctaid.x;
	mov.u32 	%r2, %ntid.x;
	mov.u32 	%r3, %tid.x;
	mad.lo.s32 	%r4, %r1, %r2, %r3;
	setp.ge.s32 	%p1, %r4, %r15;
	@%p1 bra 	$L__BB2_2;
	mul.wide.s32 	%rd10, %r4, 4;
	add.s64 	%rd11, %rd2, %rd10;
	ld.global.nc.f32 	%f10, [%rd11];
	shl.b32 	%r16, %r3, 2;
	mov.u32 	%r17, shared_pagerank;
	add.s32 	%r18, %r17, %r16;
	st.shared.f32 	[%r18], %f10;
$L__BB2_2:
	setp.ge.s32 	%p2, %r4, %r15;
	bar.sync 	0;
	@%p2 bra 	$L__BB2_14;
	setp.lt.s32 	%p3, %r15, 1;
	mov.f32 	%f16, 0f00000000;
	@%p3 bra 	$L__BB2_13;
	ld.global.nc.u32 	%r27, [%rd1];
	cvta.to.global.u64 	%rd3, %rd7;
	cvta.to.global.u64 	%rd4, %rd6;
	mov.f32 	%f16, 0f00000000;
	mov.b32 	%r28, 0;
	mov.u32 	%r29, %r28;
$L__BB2_5:
	mov.u32 	%r8, %r29;
	mov.u32 	%r30, %r27;
	add.s32 	%r29, %r8, 1;
	mul.wide.u32 	%rd12, %r8, 4;
	add.s64 	%rd13, %rd1, %rd12;
	ld.global.nc.u32 	%r27, [%rd13+4];
	add.s64 	%rd14, %rd3, %rd12;
	ld.global.nc.u32 	%r11, [%rd14];
	setp.eq.s32 	%p4, %r11, 0;
	setp.ge.s32 	%p5, %r30, %r27;
	or.pred  	%p6, %p4, %p5;
	@%p6 bra 	$L__BB2_12;
	bra.uni 	$L__BB2_7;
$L__BB2_6:
	add.s32 	%r30, %r30, 1;
	setp.eq.s32 	%p8, %r30, %r27;
	@%p8 bra 	$L__BB2_12;
$L__BB2_7:
	mul.wide.s32 	%rd15, %r30, 4;
	add.s64 	%rd16, %rd4, %rd15;
	ld.global.nc.u32 	%r21, [%rd16];
	setp.ne.s32 	%p7, %r21, %r4;
	@%p7 bra 	$L__BB2_6;
	div.u32 	%r22, %r8, %r2;
	setp.ne.s32 	%p9, %r22, %r1;
	@%p9 bra 	$L__BB2_10;
	shl.b32 	%r23, %r28, 2;
	mov.u32 	%r24, shared_pagerank;
	add.s32 	%r25, %r24, %r23;
	ld.shared.f32 	%f17, [%r25];
	bra.uni 	$L__BB2_11;
$L__BB2_10:
	add.s64 	%rd18, %rd2, %rd12;
	ld.global.nc.f32 	%f17, [%rd18];
$L__BB2_11:
	cvt.rn.f32.s32 	%f13, %r11;
	div.rn.f32 	%f14, %f17, %f13;
	add.f32 	%f16, %f16, %f14;
$L__BB2_12:
	add.s32 	%r26, %r28, 1;
	setp.ne.s32 	%p10, %r29, %r15;
	setp.eq.s32 	%p11, %r26, %r2;
	selp.b32 	%r28, 0, %r26, %p11;
	@%p10 bra 	$L__BB2_5;
$L__BB2_13:
	fma.rn.f32 	%f15, %f8, %f16, %f9;
	cvta.to.global.u64 	%rd19, %rd5;
	mul.wide.s32 	%rd20, %r4, 4;
	add.s64 	%rd21, %rd19, %rd20;
	st.global.f32 	[%rd21], %f15;
$L__BB2_14:
	ret;

}
	// .globl	_Z27pagerank_convergence_kernelPKfS0_Pfi
.visible .entry _Z27pagerank_convergence_kernelPKfS0_Pfi(
	.param .u64 .ptr .align 1 _Z27pagerank_convergence_kernelPKfS0_Pfi_param_0,
	.param .u64 .ptr .align 1 _Z27pagerank_convergence_kernelPKfS0_Pfi_param_1,
	.param .u64 .ptr .align 1 _Z27pagerank_convergence_kernelPKfS0_Pfi_param_2,
	.param .u32 _Z27pagerank_convergence_kernelPKfS0_Pfi_param_3
)
{
	.reg .pred 	%p<18>;
	.reg .b32 	%r<21>;
	.reg .b32 	%f<39>;
	.reg .b64 	%rd<12>;

	ld.param.u64 	%rd1, [_Z27pagerank_convergence_kernelPKfS0_Pfi_param_0];
	ld.param.u64 	%rd2, [_Z27pagerank_convergence_kernelPKfS0_Pfi_param_1];
	ld.param.u64 	%rd3, [_Z27pagerank_convergence_kernelPKfS0_Pfi_param_2];
	ld.param.u32 	%r9, [_Z27pagerank_convergence_kernelPKfS0_Pfi_param_3];
	mov.u32 	%r1, %ctaid.x;
	mov.u32 	%r2, %ntid.x;
	mov.u32 	%r3, %tid.x;
	mad.lo.s32 	%r4, %r1, %r2, %r3;
	setp.ge.s32 	%p1, %r4, %r9;
	mov.f32 	%f38, 0f00000000;
	@%p1 bra 	$L__BB3_2;
	cvta.to.global.u64 	%rd4, %rd2;
	cvta.to.global.u64 	%rd5, %rd1;
	mul.wide.s32 	%rd6, %r4, 4;
	add.s64 	%rd7, %rd4, %rd6;
	ld.global.nc.f32 	%f4, [%rd7];
	add.s64 	%rd8, %rd5, %rd6;
	ld.global.nc.f32 	%f5, [%rd8];
	sub.f32 	%f6, %f4, %f5;
	abs.f32 	%f38, %f6;
$L__BB3_2:
	shl.b32 	%r10, %r3, 2;
	mov.u32 	%r11, shared_diff;
	add.s32 	%r5, %r11, %r10;
	st.shared.f32 	[%r5], %f38;
	bar.sync 	0;
	setp.lt.u32 	%p2, %r2, 66;
	@%p2 bra 	$L__BB3_15;
	shr.u32 	%r6, %r2, 1;
	setp.ge.u32 	%p3, %r3, %r6;
	@%p3 bra 	$L__BB3_5;
	shl.b32 	%r12, %r6, 2;
	add.s32 	%r13, %r5, %r12;
	ld.shared.f32 	%f7, [%r13];
	ld.shared.f32 	%f8, [%r5];
	add.f32 	%f9, %f7, %f8;
	st.shared.f32 	[%r5], %f9;
$L__BB3_5:
	bar.sync 	0;
	setp.lt.u32 	%p4, %r2, 132;
	@%p4 bra 	$L__BB3_15;
	shr.u32 	%r14, %r2, 2;
	setp.ge.u32 	%p5, %r3, %r14;
	@%p5 bra 	$L__BB3_8;
	and.b32  	%r15, %r2, 2044;
	add.s32 	%r16, %r5, %r15;
	ld.shared.f32 	%f10, [%r16];
	ld.shared.f32 	%f11, [%r5];
	add.f32 	%f12, %f10, %f11;
	st.shared.f32 	[%r5], %f12;
$L__BB3_8:
	bar.sync 	0;
	setp.lt.u32 	%p6, %r2, 264;
	@%p6 bra 	$L__BB3_15;
	shr.u32 	%r7, %r2, 3;
	setp.ge.u32 	%p7, %r3, %r7;
	@%p7 bra 	$L__BB3_11;
	shl.b32 	%r17, %r7, 2;
	add.s32 	%r18, %r5, %r17;
	ld.shared.f32 	%f13, [%r18];
	ld.shared.f32 	%f14, [%r5];
	add.f32 	%f15, %f13, %f14;
	st.shared.f32 	[%r5], %f15;
$L__BB3_11:
	bar.sync 	0;
	setp.lt.u32 	%p8, %r2, 528;
	@%p8 bra 	$L__BB3_15;
	shr.u32 	%r8, %r2, 4;
	setp.ge.u32 	%p9, %r3, %r8;
	@%p9 bra 	$L__BB3_14;
	shl.b32 	%r19, %r8, 2;
	add.s32 	%r20, %r5, %r19;
	ld.shared.f32 	%f16, [%r20];
	ld.shared.f32 	%f17, [%r5];
	add.f32 	%f18, %f16, %f17;
	st.shared.f32 	[%r5], %f18;
$L__BB3_14:
	bar.sync 	0;
$L__BB3_15:
	setp.gt.u32 	%p10, %r3, 31;
	@%p10 bra 	$L__BB3_30;
	setp.lt.u32 	%p11, %r2, 64;
	@%p11 bra 	$L__BB3_18;
	ld.volatile.shared.f32 	%f19, [%r5+128];
	ld.volatile.shared.f32 	%f20, [%r5];
	add.f32 	%f21, %f19, %f20;
	st.volatile.shared.f32 	[%r5], %f21;
	bra.uni 	$L__BB3_19;
$L__BB3_18:
	setp.lt.u32 	%p12, %r2, 32;
	@%p12 bra 	$L__BB3_20;
$L__BB3_19:
	ld.volatile.shared.f32 	%f22, [%r5+64];
	ld.volatile.shared.f32 	%f23, [%r5];
	add.f32 	%f24, %f22, %f23;
	st.volatile.shared.f32 	[%r5], %f24;
	bra.uni 	$L__BB3_21;
$L__BB3_20:
	setp.lt.u32 	%p13, %r2, 16;
	@%p13 bra 	$L__BB3_22;
$L__BB3_21:
	ld.volatile.shared.f32 	%f25, [%r5+32];
	ld.volatile.shared.f32 	%f26, [%r5];
	add.f32 	%f27, %f25, %f26;
	st.volatile.shared.f32 	[%r5], %f27;
	bra.uni 	$L__BB3_23;
$L__BB3_22:
	setp.lt.u32 	%p14, %r2, 8;
	@%p14 bra 	$L__BB3_24;
$L__BB3_23:
	ld.volatile.shared.f32 	%f28, [%r5+16];
	ld.volatile.shared.f32 	%f29, [%r5];
	add.f32 	%f30, %f28, %f29;
	st.volatile.shared.f32 	[%r5], %f30;
	bra.uni 	$L__BB3_25;
$L__BB3_24:
	setp.lt.u32 	%p15, %r2, 4;
	@%p15 bra 	$L__BB3_26;
$L__BB3_25:
	ld.volatile.shared.f32 	%f31, [%r5+8];
	ld.volatile.shared.f32 	%f32, [%r5];
	add.f32 	%f33, %f31, %f32;
	st.volatile.shared.f32 	[%r5], %f33;
	bra.uni 	$L__BB3_27;
$L__BB3_26:
	setp.lt.u32 	%p16, %r2, 2;
	@%p16 bra 	$L__BB3_28;
$L__BB3_27:
	ld.volatile.shared.f32 	%f34, [%r5+4];
	ld.volatile.shared.f32 	%f35, [%r5];
	add.f32 	%f36, %f34, %f35;
	st.volatile.shared.f32 	[%r5], %f36;
$L__BB3_28:
	setp.ne.s32 	%p17, %r3, 0;
	@%p17 bra 	$L__BB3_30;
	ld.shared.f32 	%f37, [shared_diff];
	cvta.to.global.u64 	%rd9, %rd3;
	mul.wide.u32 	%rd10, %r1, 4;
	add.s64 	%rd11, %rd9, %rd10;
	st.global.f32 	[%rd11], %f37;
$L__BB3_30:
	ret;

}
	// .globl	_Z24pagerank_dangling_kernelPfPKfPKiif
.visible .entry _Z24pagerank_dangling_kernelPfPKfPKiif(
	.param .u64 .ptr .align 1 _Z24pagerank_dangling_kernelPfPKfPKiif_param_0,
	.param .u64 .ptr .align 1 _Z24pagerank_dangling_kernelPfPKfPKiif_param_1,
	.param .u64 .ptr .align 1 _Z24pagerank_dangling_kernelPfPKfPKiif_param_2,
	.param .u32 _Z24pagerank_dangling_kernelPfPKfPKiif_param_3,
	.param .f32 _Z24pagerank_dangling_kernelPfPKfPKiif_param_4
)
{
	.reg .pred 	%p<41>;
	.reg .b32 	%r<58>;
	.reg .b32 	%f<136>;
	.reg .b64 	%rd<32>;
	// demoted variable
	.shared .align 4 .f32 _ZZ24pagerank_dangling_kernelPfPKfPKiifE12dangling_sum;
	ld.param.u64 	%rd19, [_Z24pagerank_dangling_kernelPfPKfPKiif_param_0];
	ld.param.u64 	%rd20, [_Z24pagerank_dangling_kernelPfPKfPKiif_param_1];
	ld.param.u64 	%rd21, [_Z24pagerank_dangling_kernelPfPKfPKiif_param_2];
	ld.param.u32 	%r19, [_Z24pagerank_dangling_kernelPfPKfPKiif_param_3];
	ld.param.f32 	%f64, [_Z24pagerank_dangling_kernelPfPKfPKiif_param_4];
	cvta.to.global.u64 	%rd1, %rd20;
	cvta.to.global.u64 	%rd2, %rd21;
	mov.u32 	%r1, %tid.x;
	mov.u32 	%r2, %ctaid.x;
	or.b32  	%r20, %r1, %r2;
	setp.ne.s32 	%p1, %r20, 0;
	@%p1 bra 	$L__BB4_72;
	mov.b32 	%r21, 0;
	st.shared.u32 	[_ZZ24pagerank_dangling_kernelPfPKfPKiifE12dangling_sum], %r21;
	setp.lt.s32 	%p2, %r19, 1;
	@%p2 bra 	$L__BB4_72;
	and.b32  	%r3, %r19, 15;
	setp.lt.u32 	%p3, %r19, 16;
	mov.b32 	%r55, 0;
	mov.f32 	%f103, 0f00000000;
	@%p3 bra 	$L__BB4_37;
	and.b32  	%r55, %r19, 2147483632;
	neg.s32 	%r53, %r55;
	add.s64 	%rd29, %rd2, 32;
	add.s64 	%rd28, %rd1, 32;
	mov.f32 	%f103, 0f00000000;
$L__BB4_4:
	.pragma "nounroll";
	ld.global.nc.u32 	%r23, [%rd29+-32];
	setp.ne.s32 	%p4, %r23, 0;
	@%p4 bra 	$L__BB4_6;
	ld.global.nc.f32 	%f67, [%rd28+-32];
	add.f32 	%f103, %f67, %f103;
	st.shared.f32 	[_ZZ24pagerank_dangling_kernelPfPKfPKiifE12dangling_sum], %f103;
$L__BB4_6:
	ld.global.nc.u32 	%r24, [%rd29+-28];
	setp.ne.s32 	%p5, %r24, 0;
	@%p5 bra 	$L__BB4_8;
	ld.global.nc.f32 	%f68, [%rd28+-28];
	add.f32 	%f103, %f68, %f103;
	st.shared.f32 	[_ZZ24pagerank_dangling_kernelPfPKfPKiifE12dangling_sum], %f103;
$L__BB4_8:
	ld.global.nc.u32 	%r25, [%rd29+-24];
	setp.ne.s32 	%p6, %r25, 0;
	@%p6 bra 	$L__BB4_10;
	ld.global.nc.f32 	%f69, [%rd28+-24];
	add.f32 	%f103, %f69, %f103;
	st.shared.f32 	[_ZZ24pagerank_dangling_kernelPfPKfPKiifE12dangling_sum], %f103;
$L__BB4_10:
	ld.global.nc.u32 	%r26, [%rd29+-20];
	setp.ne.s32 	%p7, %r26, 0;
	@%p7 bra 	$L__BB4_12;
	ld.global.nc.f32 	%f70, [%rd28+-20];
	add.f32 	%f103, %f70, %f103;
	st.shared.f32 	[_ZZ24pagerank_dangling_kernelPfPKfPKiifE12dangling_sum], %f103;
$L__BB4_12:
	ld.global.nc.u32 	%r27, [%rd29+-16];
	setp.ne.s32 	%p8, %r27, 0;
	@%p8 bra 	$L__BB4_14;
	ld.global.nc.f32 	%f71, [%rd28+-16];
	add.f32 	%f103, %f71, %f103;
	st.shared.f32 	[_ZZ24pagerank_dangling_kernelPfPKfPKiifE12dangling_sum], %f103;
$L__BB4_14:
	ld.global.nc.u32 	%r28, [%rd29+-12];
	setp.ne.s32 	%p9, %r28, 0;
	@%p9 bra 	$L__BB4_16;
	ld.global.nc.f32 	%f72, [%rd28+-12];
	add.f32 	%f103, %f72, %f103;
	st.shared.f32 	[_ZZ24pagerank_dangling_kernelPfPKfPKiifE12dangling_sum], %f103;
$L__BB4_16:
	ld.global.nc.u32 	%r29, [%rd29+-8];
	setp.ne.s32 	%p10, %r29, 0;
	@%p10 bra 	$L__BB4_18;
	ld.global.nc.f32 	%f73, [%rd28+-8];
	add.f32 	%f103, %f73, %f103;
	st.shared.f32 	[_ZZ24pagerank_dangling_kernelPfPKfPKiifE12dangling_sum], %f103;
$L__BB4_18:
	ld.global.nc.u32 	%r30, [%rd29+-4];
	setp.ne.s32 	%p11, %r30, 0;
	@%p11 bra 	$L__BB4_20;
	ld.global.nc.f32 	%f74, [%rd28+-4];
	add.f32 	%f103, %f74, %f103;
	st.shared.f32 	[_ZZ24pagerank_dangling_kernelPfPKfPKiifE12dangling_sum], %f103;
$L__BB4_20:
	ld.global.nc.u32 	%r31, [%rd29];
	setp.ne.s32 	%p12, %r31, 0;
	@%p12 bra 	$L__BB4_22;
	ld.global.nc.f32 	%f75, [%rd28];
	add.f32 	%f103, %f75, %f103;
	st.shared.f32 	[_ZZ24pagerank_dangling_kernelPfPKfPKiifE12dangling_sum], %f103;
$L__BB4_22:
	ld.global.nc.u32 	%r32, [%rd29+4];
	setp.ne.s32 	%p13, %r32, 0;
	@%p13 bra 	$L__BB4_24;
	ld.global.nc.f32 	%f76, [%rd28+4];
	add.f32 	%f103, %f76, %f103;
	st.shared.f32 	[_ZZ24pagerank_dangling_kernelPfPKfPKiifE12dangling_sum], %f103;
$L__BB4_24:
	ld.global.nc.u32 	%r33, [%rd29+8];
	setp.ne.s32 	%p14, %r33, 0;
	@%p14 bra 	$L__BB4_26;
	ld.global.nc.f32 	%f77, [%rd28+8];
	add.f32 	%f103, %f77, %f103;
	st.shared.f32 	[_ZZ24pagerank_dangling_kernelPfPKfPKiifE12dangling_sum], %f103;
$L__BB4_26:
	ld.global.nc.u32 	%r34, [%rd29+12];
	setp.ne.s32 	%p15, %r34, 0;
	@%p15 bra 	$L__BB4_28;
	ld.global.nc.f32 	%f78, [%rd28+12];
	add.f32 	%f103, %f78, %f103;
	st.shared.f32 	[_ZZ24pagerank_dangling_kernelPfPKfPKiifE12dangling_sum], %f103;
$L__BB4_28:
	ld.global.nc.u32 	%r35, [%rd29+16];
	setp.ne.s32 	%p16, %r35, 0;
	@%p16 bra 	$L__BB4_30;
	ld.global.nc.f32 	%f79, [%rd28+16];
	add.f32 	%f103, %f79, %f103;
	st.shared.f32 	[_ZZ24pagerank_dangling_kernelPfPKfPKiifE12dangling_sum], %f103;
$L__BB4_30:
	ld.global.nc.u32 	%r36, [%rd29+20];
	setp.ne.s32 	%p17, %r36, 0;
	@%p17 bra 	$L__BB4_32;
	ld.global.nc.f32 	%f80, [%rd28+20];
	add.f32 	%f103, %f80, %f103;
	st.shared.f32 	[_ZZ24pagerank_dangling_kernelPfPKfPKiifE12dangling_sum], %f103;
$L__BB4_32:
	ld.global.nc.u32 	%r37, [%rd29+24];
	setp.ne.s32 	%p18, %r37, 0;
	@%p18 bra 	$L__BB4_34;
	ld.global.nc.f32 	%f81, [%rd28+24];
	add.f32 	%f103, %f81, %f103;
	st.shared.f32 	[_ZZ24pagerank_dangling_kernelPfPKfPKiifE12dangling_sum], %f103;
$L__BB4_34:
	ld.global.nc.u32 	%r38, [%rd29+28];
	setp.ne.s32 	%p19, %r38, 0;
	@%p19 bra 	$L__BB4_36;
	ld.global.nc.f32 	%f82, [%rd28+28];
	add.f32 	%f103, %f82, %f103;
	st.shared.f32 	[_ZZ24pagerank_dangling_kernelPfPKfPKiifE12dangling_sum], %f103;
$L__BB4_36:
	add.s32 	%r53, %r53, 16;
	add.s64 	%rd29, %rd29, 64;
	add.s64 	%rd28, %rd28, 64;
	setp.ne.s32 	%p20, %r53, 0;
	@%p20 bra 	$L__BB4_4;
$L__BB4_37:
	setp.eq.s32 	%p21, %r3, 0;
	@%p21 bra 	$L__BB4_72;
	and.b32  	%r9, %r19, 7;
	setp.lt.u32 	%p22, %r3, 8;
	@%p22 bra 	$L__BB4_56;
	mul.wide.u32 	%rd22, %r55, 4;
	add.s64 	%rd9, %rd2, %rd22;
	ld.global.nc.u32 	%r39, [%rd9];
	setp.ne.s32 	%p23, %r39, 0;
	add.s64 	%rd10, %rd1, %rd22;
	@%p23 bra 	$L__BB4_41;
	ld.global.nc.f32 	%f83, [%rd10];
	add.f32 	%f103, %f83, %f103;
	st.shared.f32 	[_ZZ24pagerank_dangling_kernelPfPKfPKiifE12dangling_sum], %f103;
$L__BB4_41:
	ld.global.nc.u32 	%r40, [%rd9+4];
	setp.ne.s32 	%p24, %r40, 0;
	@%p24 bra 	$L__BB4_43;
	ld.global.nc.f32 	%f84, [%rd10+4];
	add.f32 	%f103, %f84, %f103;
	st.shared.f32 	[_ZZ24pagerank_dangling_kernelPfPKfPKiifE12dangling_sum], %f103;
$L__BB4_43:
	ld.global.nc.u32 	%r41, [%rd9+8];
	setp.ne.s32 	%p25, %r41, 0;
	@%p25 bra 	$L__BB4_45;
	ld.global.nc.f32 	%f85, [%rd10+8];
	add.f32 	%f103, %f85, %f103;
	st.shared.f32 	[_ZZ24pagerank_dangling_kernelPfPKfPKiifE12dangling_sum], %f103;
$L__BB4_45:
	ld.global.nc.u32 	%r42, [%rd9+12];
	setp.ne.s32 	%p26, %r42, 0;
	@%p26 bra 	$L__BB4_47;
	ld.global.nc.f32 	%f86, [%rd10+12];
	add.f32 	%f103, %f86, %f103;
	st.shared.f32 	[_ZZ24pagerank_dangling_kernelPfPKfPKiifE12dangling_sum], %f103;
$L__BB4_47:
	ld.global.nc.u32 	%r43, [%rd9+16];
	setp.ne.s32 	%p27, %r43, 0;
	@%p27 bra 	$L__BB4_49;
	ld.global.nc.f32 	%f87, [%rd10+16];
	add.f32 	%f103, %f87, %f103;
	st.shared.f32 	[_ZZ24pagerank_dangling_kernelPfPKfPKiifE12dangling_sum], %f103;
$L__BB4_49:
	ld.global.nc.u32 	%r44, [%rd9+20];
	setp.ne.s32 	%p28, %r44, 0;
	@%p28 bra 	$L__BB4_51;
	ld.global.nc.f32 	%f88, [%rd10+20];
	add.f32 	%f103, %f88, %f103;
	st.shared.f32 	[_ZZ24pagerank_dangling_kernelPfPKfPKiifE12dangling_sum], %f103;
$L__BB4_51:
	ld.global.nc.u32 	%r45, [%rd9+24];
	setp.ne.s32 	%p29, %r45, 0;
	@%p29 bra 	$L__BB4_53;
	ld.global.nc.f32 	%f89, [%rd10+24];
	add.f32 	%f103, %f89, %f103;
	st.shared.f32 	[_ZZ24pagerank_dangling_kernelPfPKfPKiifE12dangling_sum], %f103;
$L__BB4_53:
	ld.global.nc.u32 	%r46, [%rd9+28];
	setp.ne.s32 	%p30, %r46, 0;
	@%p30 bra 	$L__BB4_55;
	ld.global.nc.f32 	%f90, [%rd10+28];
	add.f32 	%f103, %f90, %f103;
	st.shared.f32 	[_ZZ24pagerank_dangling_kernelPfPKfPKiifE12dangling_sum], %f103;
$L__BB4_55:
	add.s32 	%r55, %r55, 8;
$L__BB4_56:
	setp.eq.s32 	%p31, %r9, 0;
	@%p31 bra 	$L__BB4_72;
	and.b32  	%r12, %r19, 3;
	setp.lt.u32 	%p32, %r9, 4;
	@%p32 bra 	$L__BB4_67;
	mul.wide.u32 	%rd23, %r55, 4;
	add.s64 	%rd11, %rd2, %rd23;
	ld.global.nc.u32 	%r47, [%rd11];
	setp.ne.s32 	%p33, %r47, 0;
	add.s64 	%rd12, %rd1, %rd23;
	@%p33 bra 	$L__BB4_60;
	ld.global.nc.f32 	%f91, [%rd12];
	add.f32 	%f103, %f91, %f103;
	st.shared.f32 	[_ZZ24pagerank_dangling_kernelPfPKfPKiifE12dangling_sum], %f103;
$L__BB4_60:
	ld.global.nc.u32 	%r48, [%rd11+4];
	setp.ne.s32 	%p34, %r48, 0;
	@%p34 bra 	$L__BB4_62;
	ld.global.nc.f32 	%f92, [%rd12+4];
	add.f32 	%f103, %f92, %f103;
	st.shared.f32 	[_ZZ24pagerank_dangling_kernelPfPKfPKiifE12dangling_sum], %f103;
$L__BB4_62:
	ld.global.nc.u32 	%r49, [%rd11+8];
	setp.ne.s32 	%p35, %r49, 0;
	@%p35 bra 	$L__BB4_64;
	ld.global.nc.f32 	%f93, [%rd12+8];
	add.f32 	%f103, %f93, %f103;
	st.shared.f32 	[_ZZ24pagerank_dangling_kernelPfPKfPKiifE12dangling_sum], %f103;
$L__BB4_64:
	ld.global.nc.u32 	%r50, [%rd11+12];
	setp.ne.s32 	%p36, %r50, 0;
	@%p36 bra 	$L__BB4_66;
	ld.global.nc.f32 	%f94, [%rd12+12];
	add.f32 	%f103, %f94, %f103;
	st.shared.f32 	[_ZZ24pagerank_dangling_kernelPfPKfPKiifE12dangling_sum], %f103;
$L__BB4_66:
	add.s32 	%r55, %r55, 4;
$L__BB4_67:
	setp.eq.s32 	%p37, %r12, 0;
	@%p37 bra 	$L__BB4_72;
	mul.wide.u32 	%rd24, %r55, 4;
	add.s64 	%rd31, %rd1, %rd24;
	add.s64 	%rd30, %rd2, %rd24;
	neg.s32 	%r57, %r12;
$L__BB4_69:
	.pragma "nounroll";
	ld.global.nc.u32 	%r51, [%rd30];
	setp.ne.s32 	%p38, %r51, 0;
	@%p38 bra 	$L__BB4_71;
	ld.global.nc.f32 	%f95, [%rd31];
	add.f32 	%f103, %f95, %f103;
	st.shared.f32 	[_ZZ24pagerank_dangling_kernelPfPKfPKiifE12dangling_sum], %f103;
$L__BB4_71:
	add.s64 	%rd31, %rd31, 4;
	add.s64 	%rd30, %rd30, 4;
	add.s32 	%r57, %r57, 1;
	setp.ne.s32 	%p39, %r57, 0;
	@%p39 bra 	$L__BB4_69;
$L__BB4_72:
	bar.sync 	0;
	mov.u32 	%r52, %ntid.x;
	mad.lo.s32 	%r18, %r2, %r52, %r1;
	setp.ge.s32 	%p40, %r18, %r19;
	@%p40 bra 	$L__BB4_74;
	ld.shared.f32 	%f96, [_ZZ24pagerank_dangling_kernelPfPKfPKiifE12dangling_sum];
	mul.f32 	%f97, %f64, %f96;
	cvt.rn.f32.s32 	%f98, %r19;
	div.rn.f32 	%f99, %f97, %f98;
	cvta.to.global.u64 	%rd25, %rd19;
	mul.wide.s32 	%rd26, %r18, 4;
	add.s64 	%rd27, %rd25, %rd26;
	ld.global.f32 	%f100, [%rd27];
	add.f32 	%f101, %f100, %f99;
	st.global.f32 	[%rd27], %f101;
$L__BB4_74:
	ret;

}
	// .globl	_Z25pagerank_normalize_kernelPfS_i
.visible .entry _Z25pagerank_normalize_kernelPfS_i(
	.param .u64 .ptr .align 1 _Z25pagerank_normalize_kernelPfS_i_param_0,
	.param .u64 .ptr .align 1 _Z25pagerank_normalize_kernelPfS_i_param_1,
	.param .u32 _Z25pagerank_normalize_kernelPfS_i_param_2
)
{
	.reg .pred 	%p<38>;
	.reg .b32 	%r<66>;
	.reg .b32 	%f<175>;
	.reg .b64 	%rd<35>;

	ld.param.u64 	%rd15, [_Z25pagerank_normalize_kernelPfS_i_param_0];
	ld.param.u64 	%rd16, [_Z25pagerank_normalize_kernelPfS_i_param_1];
	ld.param.u32 	%r40, [_Z25pagerank_normalize_kernelPfS_i_param_2];
	cvta.to.global.u64 	%rd1, %rd16;
	cvta.to.global.u64 	%rd2, %rd15;
	mov.u32 	%r1, %ctaid.x;
	mov.u32 	%r2, %ntid.x;
	mov.u32 	%r3, %tid.x;
	mad.lo.s32 	%r4, %r1, %r2, %r3;
	setp.ge.s32 	%p1, %r4, %r40;
	mov.f32 	%f165, 0f00000000;
	@%p1 bra 	$L__BB5_2;
	mul.wide.s32 	%rd17, %r4, 4;
	add.s64 	%rd18, %rd2, %rd17;
	ld.global.f32 	%f165, [%rd18];
$L__BB5_2:
	shl.b32 	%r41, %r3, 2;
	mov.u32 	%r42, shared_sum;
	add.s32 	%r5, %r42, %r41;
	st.shared.f32 	[%r5], %f165;
	bar.sync 	0;
	setp.lt.u32 	%p2, %r2, 66;
	@%p2 bra 	$L__BB5_15;
	shr.u32 	%r6, %r2, 1;
	setp.ge.u32 	%p3, %r3, %r6;
	@%p3 bra 	$L__BB5_5;
	shl.b32 	%r43, %r6, 2;
	add.s32 	%r44, %r5, %r43;
	ld.shared.f32 	%f17, [%r44];
	ld.shared.f32 	%f18, [%r5];
	add.f32 	%f19, %f17, %f18;
	st.shared.f32 	[%r5], %f19;
$L__BB5_5:
	bar.sync 	0;
	setp.lt.u32 	%p4, %r2, 132;
	@%p4 bra 	$L__BB5_15;
	shr.u32 	%r45, %r2, 2;
	setp.ge.u32 	%p5, %r3, %r45;
	@%p5 bra 	$L__BB5_8;
	and.b32  	%r46, %r2, 2044;
	add.s32 	%r47, %r5, %r46;
	ld.shared.f32 	%f20, [%r47];
	ld.shared.f32 	%f21, [%r5];
	add.f32 	%f22, %f20, %f21;
	st.shared.f32 	[%r5], %f22;
$L__BB5_8:
	bar.sync 	0;
	setp.lt.u32 	%p6, %r2, 264;
	@%p6 bra 	$L__BB5_15;
	shr.u32 	%r7, %r2, 3;
	setp.ge.u32 	%p7, %r3, %r7;
	@%p7 bra 	$L__BB5_11;
	shl.b32 	%r48, %r7, 2;
	add.s32 	%r49, %r5, %r48;
	ld.shared.f32 	%f23, [%r49];
	ld.shared.f32 	%f24, [%r5];
	add.f32 	%f25, %f23, %f24;
	st.shared.f32 	[%r5], %f25;
$L__BB5_11:
	bar.sync 	0;
	setp.lt.u32 	%p8, %r2, 528;
	@%p8 bra 	$L__BB5_15;
	shr.u32 	%r8, %r2, 4;
	setp.ge.u32 	%p9, %r3, %r8;
	@%p9 bra 	$L__BB5_14;
	shl.b32 	%r50, %r8, 2;
	add.s32 	%r51, %r5, %r50;
	ld.shared.f32 	%f26, [%r51];
	ld.shared.f32 	%f27, [%r5];
	add.f32 	%f28, %f26, %f27;
	st.shared.f32 	[%r5], %f28;
$L__BB5_14:
	bar.sync 	0;
$L__BB5_15:
	setp.gt.u32 	%p10, %r3, 31;
	@%p10 bra 	$L__BB5_30;
	setp.lt.u32 	%p11, %r2, 64;
	@%p11 bra 	$L__BB5_18;
	ld.volatile.shared.f32 	%f29, [%r5+128];
	ld.volatile.shared.f32 	%f30, [%r5];
	add.f32 	%f31, %f29, %f30;
	st.volatile.shared.f32 	[%r5], %f31;
	bra.uni 	$L__BB5_19;
$L__BB5_18:
	setp.lt.u32 	%p12, %r2, 32;
	@%p12 bra 	$L__BB5_20;
$L__BB5_19:
	ld.volatile.shared.f32 	%f32, [%r5+64];
	ld.volatile.shared.f32 	%f33, [%r5];
	add.f32 	%f34, %f32, %f33;
	st.volatile.shared.f32 	[%r5], %f34;
	bra.uni 	$L__BB5_21;
$L__BB5_20:
	setp.lt.u32 	%p13, %r2, 16;
	@%p13 bra 	$L__BB5_22;
$L__BB5_21:
	ld.volatile.shared.f32 	%f35, [%r5+32];
	ld.volatile.shared.f32 	%f36, [%r5];
	add.f32 	%f37, %f35, %f36;
	st.volatile.shared.f32 	[%r5], %f37;
	bra.uni 	$L__BB5_23;
$L__BB5_22:
	setp.lt.u32 	%p14, %r2, 8;
	@%p14 bra 	$L__BB5_24;
$L__BB5_23:
	ld.volatile.shared.f32 	%f38, [%r5+16];
	ld.volatile.shared.f32 	%f39, [%r5];
	add.f32 	%f40, %f38, %f39;
	st.volatile.shared.f32 	[%r5], %f40;
	bra.uni 	$L__BB5_25;
$L__BB5_24:
	setp.lt.u32 	%p15, %r2, 4;
	@%p15 bra 	$L__BB5_26;
$L__BB5_25:
	ld.volatile.shared.f32 	%f41, [%r5+8];
	ld.volatile.shared.f32 	%f42, [%r5];
	add.f32 	%f43, %f41, %f42;
	st.volatile.shared.f32 	[%r5], %f43;
	bra.uni 	$L__BB5_27;
$L__BB5_26:
	setp.lt.u32 	%p16, %r2, 2;
	@%p16 bra 	$L__BB5_28;
$L__BB5_27:
	ld.volatile.shared.f32 	%f44, [%r5+4];
	ld.volatile.shared.f32 	%f45, [%r5];
	add.f32 	%f46, %f44, %f45;
	st.volatile.shared.f32 	[%r5], %f46;
$L__BB5_28:
	setp.ne.s32 	%p17, %r3, 0;
	@%p17 bra 	$L__BB5_30;
	ld.shared.f32 	%f47, [shared_sum];
	mul.wide.u32 	%rd19, %r1, 4;
	add.s64 	%rd20, %rd1, %rd19;
	st.global.f32 	[%rd20], %f47;
$L__BB5_30:
	bar.sync 	0;
	or.b32  	%r52, %r1, %r3;
	setp.ne.s32 	%p18, %r52, 0;
	@%p18 bra 	$L__BB5_56;
	mov.u32 	%r9, %nctaid.x;
	and.b32  	%r10, %r9, 15;
	setp.lt.u32 	%p19, %r9, 16;
	mov.f32 	%f174, 0f00000000;
	mov.b32 	%r58, 0;
	@%p19 bra 	$L__BB5_34;
	and.b32  	%r58, %r9, 2147483632;
	and.b32  	%r54, %r9, -16;
	neg.s32 	%r56, %r54;
	add.s64 	%rd31, %rd1, 32;
	mov.f32 	%f174, 0f00000000;
$L__BB5_33:
	.pragma "nounroll";
	ld.global.f32 	%f51, [%rd31+-32];
	add.f32 	%f52, %f174, %f51;
	ld.global.f32 	%f53, [%rd31+-28];
	add.f32 	%f54, %f52, %f53;
	ld.global.f32 	%f55, [%rd31+-24];
	add.f32 	%f56, %f54, %f55;
	ld.global.f32 	%f57, [%rd31+-20];
	add.f32 	%f58, %f56, %f57;
	ld.global.f32 	%f59, [%rd31+-16];
	add.f32 	%f60, %f58, %f59;
	ld.global.f32 	%f61, [%rd31+-12];
	add.f32 	%f62, %f60, %f61;
	ld.global.f32 	%f63, [%rd31+-8];
	add.f32 	%f64, %f62, %f63;
	ld.global.f32 	%f65, [%rd31+-4];
	add.f32 	%f66, %f64, %f65;
	ld.global.f32 	%f67, [%rd31];
	add.f32 	%f68, %f66, %f67;
	ld.global.f32 	%f69, [%rd31+4];
	add.f32 	%f70, %f68, %f69;
	ld.global.f32 	%f71, [%rd31+8];
	add.f32 	%f72, %f70, %f71;
	ld.global.f32 	%f73, [%rd31+12];
	add.f32 	%f74, %f72, %f73;
	ld.global.f32 	%f75, [%rd31+16];
	add.f32 	%f76, %f74, %f75;
	ld.global.f32 	%f77, [%rd31+20];
	add.f32 	%f78, %f76, %f77;
	ld.global.f32 	%f79, [%rd31+24];
	add.f32 	%f80, %f78, %f79;
	ld.global.f32 	%f81, [%rd31+28];
	add.f32 	%f174, %f80, %f81;
	add.s32 	%r56, %r56, 16;
	add.s64 	%rd31, %rd31, 64;
	setp.ne.s32 	%p20, %r56, 0;
	@%p20 bra 	$L__BB5_33;
$L__BB5_34:
	setp.eq.s32 	%p21, %r10, 0;
	@%p21 bra 	$L__BB5_43;
	and.b32  	%r16, %r9, 7;
	setp.lt.u32 	%p22, %r10, 8;
	@%p22 bra 	$L__BB5_37;
	mul.wide.u32 	%rd21, %r58, 4;
	add.s64 	%rd22, %rd1, %rd21;
	ld.global.f32 	%f83, [%rd22];
	add.f32 	%f84, %f174, %f83;
	ld.global.f32 	%f85, [%rd22+4];
	add.f32 	%f86, %f84, %f85;
	ld.global.f32 	%f87, [%rd22+8];
	add.f32 	%f88, %f86, %f87;
	ld.global.f32 	%f89, [%rd22+12];
	add.f32 	%f90, %f88, %f89;
	ld.global.f32 	%f91, [%rd22+16];
	add.f32 	%f92, %f90, %f91;
	ld.global.f32 	%f93, [%rd22+20];
	add.f32 	%f94, %f92, %f93;
	ld.global.f32 	%f95, [%rd22+24];
	add.f32 	%f96, %f94, %f95;
	ld.global.f32 	%f97, [%rd22+28];
	add.f32 	%f174, %f96, %f97;
	add.s32 	%r58, %r58, 8;
$L__BB5_37:
	setp.eq.s32 	%p23, %r16, 0;
	@%p23 bra 	$L__BB5_43;
	and.b32  	%r19, %r9, 3;
	setp.lt.u32 	%p24, %r16, 4;
	@%p24 bra 	$L__BB5_40;
	mul.wide.u32 	%rd23, %r58, 4;
	add.s64 	%rd24, %rd1, %rd23;
	ld.global.f32 	%f99, [%rd24];
	add.f32 	%f100, %f174, %f99;
	ld.global.f32 	%f101, [%rd24+4];
	add.f32 	%f102, %f100, %f101;
	ld.global.f32 	%f103, [%rd24+8];
	add.f32 	%f104, %f102, %f103;
	ld.global.f32 	%f105, [%rd24+12];
	add.f32 	%f174, %f104, %f105;
	add.s32 	%r58, %r58, 4;
$L__BB5_40:
	setp.eq.s32 	%p25, %r19, 0;
	@%p25 bra 	$L__BB5_43;
	mul.wide.u32 	%rd25, %r58, 4;
	add.s64 	%rd32, %rd1, %rd25;
	neg.s32 	%r60, %r19;
$L__BB5_42:
	.pragma "nounroll";
	ld.global.f32 	%f106, [%rd32];
	add.f32 	%f174, %f174, %f106;
	add.s64 	%rd32, %rd32, 4;
	add.s32 	%r60, %r60, 1;
	setp.ne.s32 	%p26, %r60, 0;
	@%p26 bra 	$L__BB5_42;
$L__BB5_43:
	setp.leu.f32 	%p27, %f174, 0f00000000;
	setp.lt.s32 	%p28, %r40, 1;
	or.pred  	%p29, %p27, %p28;
	@%p29 bra 	$L__BB5_56;
	and.b32  	%r25, %r40, 15;
	setp.lt.u32 	%p30, %r40, 16;
	mov.b32 	%r63, 0;
	@%p30 bra 	$L__BB5_47;
	and.b32  	%r63, %r40, 2147483632;
	neg.s32 	%r61, %r63;
	add.s64 	%rd33, %rd2, 32;
$L__BB5_46:
	.pragma "nounroll";
	ld.global.f32 	%f107, [%rd33+-32];
	div.rn.f32 	%f108, %f107, %f174;
	st.global.f32 	[%rd33+-32], %f108;
	ld.global.f32 	%f109, [%rd33+-28];
	div.rn.f32 	%f110, %f109, %f174;
	st.global.f32 	[%rd33+-28], %f110;
	ld.global.f32 	%f111, [%rd33+-24];
	div.rn.f32 	%f112, %f111, %f174;
	st.global.f32 	[%rd33+-24], %f112;
	ld.global.f32 	%f113, [%rd33+-20];
	div.rn.f32 	%f114, %f113, %f174;
	st.global.f32 	[%rd33+-20], %f114;
	ld.global.f32 	%f115, [%rd33+-16];
	div.rn.f32 	%f116, %f115, %f174;
	st.global.f32 	[%rd33+-16], %f116;
	ld.global.f32 	%f117, [%rd33+-12];
	div.rn.f32 	%f118, %f117, %f174;
	st.global.f32 	[%rd33+-12], %f118;
	ld.global.f32 	%f119, [%rd33+-8];
	div.rn.f32 	%f120, %f119, %f174;
	st.global.f32 	[%rd33+-8], %f120;
	ld.global.f32 	%f121, [%rd33+-4];
	div.rn.f32 	%f122, %f121, %f174;
	st.global.f32 	[%rd33+-4], %f122;
	ld.global.f32 	%f123, [%rd33];
	div.rn.f32 	%f124, %f123, %f174;
	st.global.f32 	[%rd33], %f124;
	ld.global.f32 	%f125, [%rd33+4];
	div.rn.f32 	%f126, %f125, %f174;
	st.global.f32 	[%rd33+4], %f126;
	ld.global.f32 	%f127, [%rd33+8];
	div.rn.f32 	%f128, %f127, %f174;
	st.global.f32 	[%rd33+8], %f128;
	ld.global.f32 	%f129, [%rd33+12];
	div.rn.f32 	%f130, %f129, %f174;
	st.global.f32 	[%rd33+12], %f130;
	ld.global.f32 	%f131, [%rd33+16];
	div.rn.f32 	%f132, %f131, %f174;
	st.global.f32 	[%rd33+16], %f132;
	ld.global.f32 	%f133, [%rd33+20];
	div.rn.f32 	%f134, %f133, %f174;
	st.global.f32 	[%rd33+20], %f134;
	ld.global.f32 	%f135, [%rd33+24];
	div.rn.f32 	%f136, %f135, %f174;
	st.global.f32 	[%rd33+24], %f136;
	ld.global.f32 	%f137, [%rd33+28];
	div.rn.f32 	%f138, %f137, %f174;
	st.global.f32 	[%rd33+28], %f138;
	add.s32 	%r61, %r61, 16;
	add.s64 	%rd33, %rd33, 64;
	setp.ne.s32 	%p31, %r61, 0;
	@%p31 bra 	$L__BB5_46;
$L__BB5_47:
	setp.eq.s32 	%p32, %r25, 0;
	@%p32 bra 	$L__BB5_56;
	and.b32  	%r31, %r40, 7;
	setp.lt.u32 	%p33, %r25, 8;
	@%p33 bra 	$L__BB5_50;
	mul.wide.u32 	%rd26, %r63, 4;
	add.s64 	%rd27, %rd2, %rd26;
	ld.global.f32 	%f139, [%rd27];
	div.rn.f32 	%f140, %f139, %f174;
	st.global.f32 	[%rd27], %f140;
	ld.global.f32 	%f141, [%rd27+4];
	div.rn.f32 	%f142, %f141, %f174;
	st.global.f32 	[%rd27+4], %f142;
	ld.global.f32 	%f143, [%rd27+8];
	div.rn.f32 	%f144, %f143, %f174;
	st.global.f32 	[%rd27+8], %f144;
	ld.global.f32 	%f145, [%rd27+12];
	div.rn.f32 	%f146, %f145, %f174;
	st.global.f32 	[%rd27+12], %f146;
	ld.global.f32 	%f147, [%rd27+16];
	div.rn.f32 	%f148, %f147, %f174;
	st.global.f32 	[%rd27+16], %f148;
	ld.global.f32 	%f149, [%rd27+20];
	div.rn.f32 	%f150, %f149, %f174;
	st.global.f32 	[%rd27+20], %f150;
	ld.global.f32 	%f151, [%rd27+24];
	div.rn.f32 	%f152, %f151, %f174;
	st.global.f32 	[%rd27+24], %f152;
	ld.global.f32 	%f153, [%rd27+28];
	div.rn.f32 	%f154, %f153, %f174;
	st.global.f32 	[%rd27+28], %f154;
	add.s32 	%r63, %r63, 8;
$L__BB5_50:
	setp.eq.s32 	%p34, %r31, 0;
	@%p34 bra 	$L__BB5_56;
	and.b32  	%r34, %r40, 3;
	setp.lt.u32 	%p35, %r31, 4;
	@%p35 bra 	$L__BB5_53;
	mul.wide.u32 	%rd28, %r63, 4;
	add.s64 	%rd29, %rd2, %rd28;
	ld.global.f32 	%f155, [%rd29];
	div.rn.f32 	%f156, %f155, %f174;
	st.global.f32 	[%rd29], %f156;
	ld.global.f32 	%f157, [%rd29+4];
	div.rn.f32 	%f158, %f157, %f174;
	st.global.f32 	[%rd29+4], %f158;
	ld.global.f32 	%f159, [%rd29+8];
	div.rn.f32 	%f160, %f159, %f174;
	st.global.f32 	[%rd29+8], %f160;
	ld.global.f32 	%f161, [%rd29+12];
	div.rn.f32 	%f162, %f161, %f174;
	st.global.f32 	[%rd29+12], %f162;
	add.s32 	%r63, %r63, 4;
$L__BB5_53:
	setp.eq.s32 	%p36, %r34, 0;
	@%p36 bra 	$L__BB5_56;
	mul.wide.u32 	%rd30, %r63, 4;
	add.s64 	%rd34, %rd2, %rd30;
	neg.s32 	%r65, %r34;
$L__BB5_55:
	.pragma "nounroll";
	ld.global.f32 	%f163, [%rd34];
	div.rn.f32 	%f164, %f163, %f174;
	st.global.f32 	[%rd34], %f164;
	add.s64 	%rd34, %rd34, 4;
	add.s32 	%r65, %r65, 1;
	setp.ne.s32 	%p37, %r65, 0;
	@%p37 bra 	$L__BB5_55;
$L__BB5_56:
	ret;

}


// ===== COMPILED SASS (sm_100) =====

	.target	sm_100

	.elftype	@"ET_EXEC"


//--------------------- .note.nv.tkinfo           --------------------------
	.section	.note.nv.tkinfo,"",@"SHT_NOTE"
	.sectionflags	@"SHF_NOTE_NV_TKINFO"
	.tkinfo
        /*0018*/ 	.word	0x00000002
        /*0030*/ 	.string	""
        /*0030*/ 	.string	"ptxas"
        /*0030*/ 	.string	"Cuda compilation tools, release 13.0, V13.0.88"
        /*0030*/ 	.string	"Build cuda_13.0.r13.0/compiler.36424714_0"
        /*0030*/ 	.string	"-arch sm_100 -m 64 "



//--------------------- .note.nv.cuinfo           --------------------------
	.section	.note.nv.cuinfo,"",@"SHT_NOTE"
	.sectionflags	@"SHF_NOTE_NV_CUINFO"
        /*0018*/ 	.short	0x0002
        /*001a*/ 	.short	0x0064
        /*001c*/ 	.short	0x0082
	.zero		2


//--------------------- .nv.info                  --------------------------
	.section	.nv.info,"",@"SHT_CUDA_INFO"
	.align	4


	//----- nvinfo : EIATTR_REGCOUNT
	.align		4
        /*0000*/ 	.byte	0x04, 0x2f
        /*0002*/ 	.short	(.L_3 - .L_2)
	.align		4
.L_2:
        /*0004*/ 	.word	index@(_Z20pagerank_init_kernelPfi)
        /*0008*/ 	.word	0x0000000e


	//----- nvinfo : EIATTR_FRAME_SIZE
	.align		4
.L_3:
        /*000c*/ 	.byte	0x04, 0x11
        /*000e*/ 	.short	(.L_5 - .L_4)
	.align		4
.L_4:
        /*0010*/ 	.word	index@($__internal_4_$__cuda_sm20_rcp_rn_f32_slowpath)
        /*0014*/ 	.word	0x00000000


	//----- nvinfo : EIATTR_FRAME_SIZE
	.align		4
.L_5:
        /*0018*/ 	.byte	0x04, 0x11
        /*001a*/ 	.short	(.L_7 - .L_6)
	.align		4
.L_6:
        /*001c*/ 	.word	index@(_Z20pagerank_init_kernelPfi)
        /*0020*/ 	.word	0x00000000


	//----- nvinfo : EIATTR_REGCOUNT
	.align		4
.L_7:
        /*0024*/ 	.byte	0x04, 0x2f
        /*0026*/ 	.short	(.L_9 - .L_8)
	.align		4
.L_8:
        /*0028*/ 	.word	index@(_Z25pagerank_iteration_kernelPKfPfPKiS3_S3_iff)
        /*002c*/ 	.word	0x00000019


	//----- nvinfo : EIATTR_FRAME_SIZE
	.align		4
.L_9:
        /*0030*/ 	.byte	0x04, 0x11
        /*0032*/ 	.short	(.L_11 - .L_10)
	.align		4
.L_10:
        /*0034*/ 	.word	index@($__internal_3_$__cuda_sm3x_div_rn_noftz_f32_slowpath)
        /*0038*/ 	.word	0x00000000


	//----- nvinfo : EIATTR_FRAME_SIZE
	.align		4
.L_11:
        /*003c*/ 	.byte	0x04, 0x11
        /*003e*/ 	.short	(.L_13 - .L_12)
	.align		4
.L_12:
        /*0040*/ 	.word	index@(_Z25pagerank_iteration_kernelPKfPfPKiS3_S3_iff)
        /*0044*/ 	.word	0x00000000


	//----- nvinfo : EIATTR_REGCOUNT
	.align		4
.L_13:
        /*0048*/ 	.byte	0x04, 0x2f
        /*004a*/ 	.short	(.L_15 - .L_14)
	.align		4
.L_14:
        /*004c*/ 	.word	index@(_Z35pagerank_iteration_optimized_kernelPKfPfPKiS3_S3_iff)
        /*0050*/ 	.word	0x00000014


	//----- nvinfo : EIATTR_FRAME_SIZE
	.align		4
.L_15:
        /*0054*/ 	.byte	0x04, 0x11
        /*0056*/ 	.short	(.L_17 - .L_16)
	.align		4
.L_16:
        /*0058*/ 	.word	index@($__internal_2_$__cuda_sm3x_div_rn_noftz_f32_slowpath)
        /*005c*/ 	.word	0x00000000


	//----- nvinfo : EIATTR_FRAME_SIZE
	.align		4
.L_17:
        /*0060*/ 	.byte	0x04, 0x11
        /*0062*/ 	.short	(.L_19 - .L_18)
	.align		4
.L_18:
        /*0064*/ 	.word	index@(_Z35pagerank_iteration_optimized_kernelPKfPfPKiS3_S3_iff)
        /*0068*/ 	.word	0x00000000


	//----- nvinfo : EIATTR_REGCOUNT
	.align		4
.L_19:
        /*006c*/ 	.byte	0x04, 0x2f
        /*006e*/ 	.short	(.L_21 - .L_20)
	.align		4
.L_20:
        /*0070*/ 	.word	index@(_Z27pagerank_convergence_kernelPKfS0_Pfi)
        /*0074*/ 	.word	0x0000000d


	//----- nvinfo : EIATTR_FRAME_SIZE
	.align		4
.L_21:
        /*0078*/ 	.byte	0x04, 0x11
        /*007a*/ 	.short	(.L_23 - .L_22)
	.align		4
.L_22:
        /*007c*/ 	.word	index@(_Z27pagerank_convergence_kernelPKfS0_Pfi)
        /*0080*/ 	.word	0x00000000


	//----- nvinfo : EIATTR_REGCOUNT
	.align		4
.L_23:
        /*0084*/ 	.byte	0x04, 0x2f
        /*0086*/ 	.short	(.L_25 - .L_24)
	.align		4
.L_24:
        /*0088*/ 	.word	index@(_Z24pagerank_dangling_kernelPfPKfPKiif)
        /*008c*/ 	.word	0x00000020


	//----- nvinfo : EIATTR_FRAME_SIZE
	.align		4
.L_25:
        /*0090*/ 	.byte	0x04, 0x11
        /*0092*/ 	.short	(.L_27 - .L_26)
	.align		4
.L_26:
        /*0094*/ 	.word	index@($__internal_1_$__cuda_sm3x_div_rn_noftz_f32_slowpath)
        /*0098*/ 	.word	0x00000000


	//----- nvinfo : EIATTR_FRAME_SIZE
	.align		4
.L_27:
        /*009c*/ 	.byte	0x04, 0x11
        /*009e*/ 	.short	(.L_29 - .L_28)
	.align		4
.L_28:
        /*00a0*/ 	.word	index@(_Z24pagerank_dangling_kernelPfPKfPKiif)
        /*00a4*/ 	.word	0x00000000


	//----- nvinfo : EIATTR_REGCOUNT
	.align		4
.L_29:
        /*00a8*/ 	.byte	0x04, 0x2f
        /*00aa*/ 	.short	(.L_31 - .L_30)
	.align		4
.L_30:
        /*00ac*/ 	.word	index@(_Z25pagerank_normalize_kernelPfS_i)
        /*00b0*/ 	.word	0x0000001f


	//----- nvinfo : EIATTR_FRAME_SIZE
	.align		4
.L_31:
        /*00b4*/ 	.byte	0x04, 0x11
        /*00b6*/ 	.short	(.L_33 - .L_32)
	.align		4
.L_32:
        /*00b8*/ 	.word	index@($__internal_0_$__cuda_sm3x_div_rn_noftz_f32_slowpath)
        /*00bc*/ 	.word	0x00000000


	//----- nvinfo : EIATTR_FRAME_SIZE
	.align		4
.L_33:
        /*00c0*/ 	.byte	0x04, 0x11
        /*00c2*/ 	.short	(.L_35 - .L_34)
	.align		4
.L_34:
        /*00c4*/ 	.word	index@(_Z25pagerank_normalize_kernelPfS_i)
        /*00c8*/ 	.word	0x00000000


	//----- nvinfo : EIATTR_MIN_STACK_SIZE
	.align		4
.L_35:
        /*00cc*/ 	.byte	0x04, 0x12
        /*00ce*/ 	.short	(.L_37 - .L_36)
	.align		4
.L_36:
        /*00d0*/ 	.word	index@(_Z25pagerank_normalize_kernelPfS_i)
        /*00d4*/ 	.word	0x00000000


	//----- nvinfo : EIATTR_MIN_STACK_SIZE
	.align		4
.L_37:
        /*00d8*/ 	.byte	0x04, 0x12
        /*00da*/ 	.short	(.L_39 - .L_38)
	.align		4
.L_38:
        /*00dc*/ 	.word	index@(_Z24pagerank_dangling_kernelPfPKfPKiif)
        /*00e0*/ 	.word	0x00000000


	//----- nvinfo : EIATTR_MIN_STACK_SIZE
	.align		4
.L_39:
        /*00e4*/ 	.byte	0x04, 0x12
        /*00e6*/ 	.short	(.L_41 - .L_40)
	.align		4
.L_40:
        /*00e8*/ 	.word	index@(_Z27pagerank_convergence_kernelPKfS0_Pfi)
        /*00ec*/ 	.word	0x00000000


	//----- nvinfo : EIATTR_MIN_STACK_SIZE
	.align		4
.L_41:
        /*00f0*/ 	.byte	0x04, 0x12
        /*00f2*/ 	.short	(.L_43 - .L_42)
	.align		4
.L_42:
        /*00f4*/ 	.word	index@(_Z35pagerank_iteration_optimized_kernelPKfPfPKiS3_S3_iff)
        /*00f8*/ 	.word	0x00000000


	//----- nvinfo : EIATTR_MIN_STACK_SIZE
	.align		4
.L_43:
        /*00fc*/ 	.byte	0x04, 0x12
        /*00fe*/ 	.short	(.L_45 - .L_44)
	.align		4
.L_44:
        /*0100*/ 	.word	index@(_Z25pagerank_iteration_kernelPKfPfPKiS3_S3_iff)
        /*0104*/ 	.word	0x00000000


	//----- nvinfo : EIATTR_MIN_STACK_SIZE
	.align		4
.L_45:
        /*0108*/ 	.byte	0x04, 0x12
        /*010a*/ 	.short	(.L_47 - .L_46)
	.align		4
.L_46:
        /*010c*/ 	.word	index@(_Z20pagerank_init_kernelPfi)
        /*0110*/ 	.word	0x00000000
.L_47:


//--------------------- .nv.compat                --------------------------
	.section	.nv.compat,"",@"SHT_CUDA_COMPAT_INFO"
	.align	4
        /*0000*/ 	.byte	0x02, 0x09, 0x00, 0x00, 0x02, 0x02, 0x01, 0x00, 0x02, 0x05, 0x05, 0x00, 0x03, 0x07, 0x01, 0x01
        /*0010*/ 	.byte	0x02, 0x03, 0x00, 0x00, 0x02, 0x06, 0x01, 0x00, 0x04, 0x0b, 0x08, 0x00, 0x01, 0x00, 0x00, 0x00
        /*0020*/ 	.byte	0x00, 0x00, 0x00, 0x00


//--------------------- .nv.info._Z25pagerank_normalize_kernelPfS_i --------------------------
	.section	.nv.info._Z25pagerank_normalize_kernelPfS_i,"",@"SHT_CUDA_INFO"
	.sectionflags	@""
	.align	4


	//----- nvinfo : EIATTR_CUDA_API_VERSION
	.align		4
        /*0000*/ 	.byte	0x04, 0x37
        /*0002*/ 	.short	(.L_49 - .L_48)
.L_48:
        /*0004*/ 	.word	0x00000082


	//----- nvinfo : EIATTR_KPARAM_INFO
	.align		4
.L_49:
        /*0008*/ 	.byte	0x04, 0x17
        /*000a*/ 	.short	(.L_51 - .L_50)
.L_50:
        /*000c*/ 	.word	0x00000000
        /*0010*/ 	.short	0x0002
        /*0012*/ 	.short	0x0010
        /*0014*/ 	.byte	0x00, 0xf0, 0x11, 0x00


	//----- nvinfo : EIATTR_KPARAM_INFO
	.align		4
.L_51:
        /*0018*/ 	.byte	0x04, 0x17
        /*001a*/ 	.short	(.L_53 - .L_52)
.L_52:
        /*001c*/ 	.word	0x00000000
        /*0020*/ 	.short	0x0001
        /*0022*/ 	.short	0x0008
        /*0024*/ 	.byte	0x00, 0xf5, 0x21, 0x00


	//----- nvinfo : EIATTR_KPARAM_INFO
	.align		4
.L_53:
        /*0028*/ 	.byte	0x04, 0x17
        /*002a*/ 	.short	(.L_55 - .L_54)
.L_54:
        /*002c*/ 	.word	0x00000000
        /*0030*/ 	.short	0x0000
        /*0032*/ 	.short	0x0000
        /*0034*/ 	.byte	0x00, 0xf5, 0x21, 0x00


	//----- nvinfo : EIATTR_SPARSE_MMA_MASK
	.align		4
.L_55:
        /*0038*/ 	.byte	0x03, 0x50
        /*003a*/ 	.short	0x0000


	//----- nvinfo : EIATTR_MAXREG_COUNT
	.align		4
        /*003c*/ 	.byte	0x03, 0x1b
        /*003e*/ 	.short	0x00ff


	//----- nvinfo : EIATTR_NUM_BARRIERS
	.align		4
        /*0040*/ 	.byte	0x02, 0x4c
        /*0042*/ 	.byte	0x01
	.zero		1


	//----- nvinfo : EIATTR_MERCURY_ISA_VERSION
	.align		4
        /*0044*/ 	.byte	0x03, 0x5f
        /*0046*/ 	.short	0x0101


	//----- nvinfo : EIATTR_VRC_CTA_INIT_COUNT
	.align		4
        /*0048*/ 	.byte	0x02, 0x4a
	.zero		1
	.zero		1


	//----- nvinfo : EIATTR_EXIT_INSTR_OFFSETS
	.align		4
        /*004c*/ 	.byte	0x04, 0x1c
        /*004e*/ 	.short	(.L_57 - .L_56)


	//   ....[0]....
.L_56:
        /*0050*/ 	.word	0x000006e0


	//   ....[1]....
        /*0054*/ 	.word	0x00000d90


	//   ....[2]....
        /*0058*/ 	.word	0x00001c40


	//   ....[3]....
        /*005c*/ 	.word	0x00002390


	//   ....[4]....
        /*0060*/ 	.word	0x00002780


	//   ....[5]....
        /*0064*/ 	.word	0x000028e0


	//----- nvinfo : EIATTR_CRS_STACK_SIZE
	.align		4
.L_57:
        /*0068*/ 	.byte	0x04, 0x1e
        /*006a*/ 	.short	(.L_59 - .L_58)
.L_58:
        /*006c*/ 	.word	0x00000000


	//----- nvinfo : EIATTR_CBANK_PARAM_SIZE
	.align		4
.L_59:
        /*0070*/ 	.byte	0x03, 0x19
        /*0072*/ 	.short	0x0014


	//----- nvinfo : EIATTR_PARAM_CBANK
	.align		4
        /*0074*/ 	.byte	0x04, 0x0a
        /*0076*/ 	.short	(.L_61 - .L_60)
	.align		4
.L_60:
        /*0078*/ 	.word	index@(.nv.constant0._Z25pagerank_normalize_kernelPfS_i)
        /*007c*/ 	.short	0x0380
        /*007e*/ 	.short	0x0014


	//----- nvinfo : EIATTR_SW_WAR
	.align		4
.L_61:
        /*0080*/ 	.byte	0x04, 0x36
        /*0082*/ 	.short	(.L_63 - .L_62)
.L_62:
        /*0084*/ 	.word	0x00000008
.L_63:


//--------------------- .nv.info._Z24pagerank_dangling_kernelPfPKfPKiif --------------------------
	.section	.nv.info._Z24pagerank_dangling_kernelPfPKfPKiif,"",@"SHT_CUDA_INFO"
	.sectionflags	@""
	.align	4


	//----- nvinfo : EIATTR_CUDA_API_VERSION
	.align		4
        /*0000*/ 	.byte	0x04, 0x37
        /*0002*/ 	.short	(.L_65 - .L_64)
.L_64:
        /*0004*/ 	.word	0x00000082


	//----- nvinfo : EIATTR_KPARAM_INFO
	.align		4
.L_65:
        /*0008*/ 	.byte	0x04, 0x17
        /*000a*/ 	.short	(.L_67 - .L_66)
.L_66:
        /*000c*/ 	.word	0x00000000
        /*0010*/ 	.short	0x0004
        /*0012*/ 	.short	0x001c
        /*0014*/ 	.byte	0x00, 0xf0, 0x11, 0x00


	//----- nvinfo : EIATTR_KPARAM_INFO
	.align		4
.L_67:
        /*0018*/ 	.byte	0x04, 0x17
        /*001a*/ 	.short	(.L_69 - .L_68)
.L_68:
        /*001c*/ 	.word	0x00000000
        /*0020*/ 	.short	0x0003
        /*0022*/ 	.short	0x0018
        /*0024*/ 	.byte	0x00, 0xf0, 0x11, 0x00


	//----- nvinfo : EIATTR_KPARAM_INFO
	.align		4
.L_69:
        /*0028*/ 	.byte	0x04, 0x17
        /*002a*/ 	.short	(.L_71 - .L_70)
.L_70:
        /*002c*/ 	.word	0x00000000
        /*0030*/ 	.short	0x0002
        /*0032*/ 	.short	0x0010
        /*0034*/ 	.byte	0x00, 0xf5, 0x21, 0x00


	//----- nvinfo : EIATTR_KPARAM_INFO
	.align		4
.L_71:
        /*0038*/ 	.byte	0x04, 0x17
        /*003a*/ 	.short	(.L_73 - .L_72)
.L_72:
        /*003c*/ 	.word	0x00000000
        /*0040*/ 	.short	0x0001
        /*0042*/ 	.short	0x0008
        /*0044*/ 	.byte	0x00, 0xf5, 0x21, 0x00


	//----- nvinfo : EIATTR_KPARAM_INFO
	.align		4
.L_73:
        /*0048*/ 	.byte	0x04, 0x17
        /*004a*/ 	.short	(.L_75 - .L_74)
.L_74:
        /*004c*/ 	.word	0x00000000
        /*0050*/ 	.short	0x0000
        /*0052*/ 	.short	0x0000
        /*0054*/ 	.byte	0x00, 0xf5, 0x21, 0x00


	//----- nvinfo : EIATTR_SPARSE_MMA_MASK
	.align		4
.L_75:
        /*0058*/ 	.byte	0x03, 0x50
        /*005a*/ 	.short	0x0000


	//----- nvinfo : EIATTR_MAXREG_COUNT
	.align		4
        /*005c*/ 	.byte	0x03, 0x1b
        /*005e*/ 	.short	0x00ff


	//----- nvinfo : EIATTR_NUM_BARRIERS
	.align		4
        /*0060*/ 	.byte	0x02, 0x4c
        /*0062*/ 	.byte	0x01
	.zero		1


	//----- nvinfo : EIATTR_MERCURY_ISA_VERSION
	.align		4
        /*0064*/ 	.byte	0x03, 0x5f
        /*0066*/ 	.short	0x0101


	//----- nvinfo : EIATTR_VRC_CTA_INIT_COUNT
	.align		4
        /*0068*/ 	.byte	0x02, 0x4a
	.zero		1
	.zero		1


	//----- nvinfo : EIATTR_EXIT_INSTR_OFFSETS
	.align		4
        /*006c*/ 	.byte	0x04, 0x1c
        /*006e*/ 	.short	(.L_77 - .L_76)


	//   ....[0]....
.L_76:
        /*0070*/ 	.word	0x00001410


	//   ....[1]....
        /*0074*/ 	.word	0x00001590


	//----- nvinfo : EIATTR_CRS_STACK_SIZE
	.align		4
.L_77:
        /*0078*/ 	.byte	0x04, 0x1e
        /*007a*/ 	.short	(.L_79 - .L_78)
.L_78:
        /*007c*/ 	.word	0x00000000


	//----- nvinfo : EIATTR_CBANK_PARAM_SIZE
	.align		4
.L_79:
        /*0080*/ 	.byte	0x03, 0x19
        /*0082*/ 	.short	0x0020


	//----- nvinfo : EIATTR_PARAM_CBANK
	.align		4
        /*0084*/ 	.byte	0x04, 0x0a
        /*0086*/ 	.short	(.L_81 - .L_80)
	.align		4
.L_80:
        /*0088*/ 	.word	index@(.nv.constant0._Z24pagerank_dangling_kernelPfPKfPKiif)
        /*008c*/ 	.short	0x0380
        /*008e*/ 	.short	0x0020


	//----- nvinfo : EIATTR_SW_WAR
	.align		4
.L_81:
        /*0090*/ 	.byte	0x04, 0x36
        /*0092*/ 	.short	(.L_83 - .L_82)
.L_82:
        /*0094*/ 	.word	0x00000008
.L_83:


//--------------------- .nv.info._Z27pagerank_convergence_kernelPKfS0_Pfi --------------------------
	.section	.nv.info._Z27pagerank_convergence_kernelPKfS0_Pfi,"",@"SHT_CUDA_INFO"
	.sectionflags	@""
	.align	4


	//----- nvinfo : EIATTR_CUDA_API_VERSION
	.align		4
        /*0000*/ 	.byte	0x04, 0x37
        /*0002*/ 	.short	(.L_85 - .L_84)
.L_84:
        /*0004*/ 	.word	0x00000082


	//----- nvinfo : EIATTR_KPARAM_INFO
	.align		4
.L_85:
        /*0008*/ 	.byte	0x04, 0x17
        /*000a*/ 	.short	(.L_87 - .L_86)
.L_86:
        /*000c*/ 	.word	0x00000000
        /*0010*/ 	.short	0x0003
        /*0012*/ 	.short	0x0018
        /*0014*/ 	.byte	0x00, 0xf0, 0x11, 0x00


	//----- nvinfo : EIATTR_KPARAM_INFO
	.align		4
.L_87:
        /*0018*/ 	.byte	0x04, 0x17
        /*001a*/ 	.short	(.L_89 - .L_88)
.L_88:
        /*001c*/ 	.word	0x00000000
        /*0020*/ 	.short	0x0002
        /*0022*/ 	.short	0x0010
        /*0024*/ 	.byte	0x00, 0xf5, 0x21, 0x00


	//----- nvinfo : EIATTR_KPARAM_INFO
	.align		4
.L_89:
        /*0028*/ 	.byte	0x04, 0x17
        /*002a*/ 	.short	(.L_91 - .L_90)
.L_90:
        /*002c*/ 	.word	0x00000000
        /*0030*/ 	.short	0x0001
        /*0032*/ 	.short	0x0008
        /*0034*/ 	.byte	0x00, 0xf5, 0x21, 0x00


	//----- nvinfo : EIATTR_KPARAM_INFO
	.align		4
.L_91:
        /*0038*/ 	.byte	0x04, 0x17
        /*003a*/ 	.short	(.L_93 - .L_92)
.L_92:
        /*003c*/ 	.word	0x00000000
        /*0040*/ 	.short	0x0000
        /*0042*/ 	.short	0x0000
        /*0044*/ 	.byte	0x00, 0xf5, 0x21, 0x00


	//----- nvinfo : EIATTR_SPARSE_MMA_MASK
	.align		4
.L_93:
        /*0048*/ 	.byte	0x03, 0x50
        /*004a*/ 	.short	0x0000


	//----- nvinfo : EIATTR_MAXREG_COUNT
	.align		4
        /*004c*/ 	.byte	0x03, 0x1b
        /*004e*/ 	.short	0x00ff


	//----- nvinfo : EIATTR_NUM_BARRIERS
	.align		4
        /*0050*/ 	.byte	0x02, 0x4c
        /*0052*/ 	.byte	0x01
	.zero		1


	//----- nvinfo : EIATTR_MERCURY_ISA_VERSION
	.align		4
        /*0054*/ 	.byte	0x03, 0x5f
        /*0056*/ 	.short	0x0101


	//----- nvinfo : EIATTR_VRC_CTA_INIT_COUNT
	.align		4
        /*0058*/ 	.byte	0x02, 0x4a
	.zero		1
	.zero		1


	//----- nvinfo : EIATTR_EXIT_INSTR_OFFSETS
	.align		4
        /*005c*/ 	.byte	0x04, 0x1c
        /*005e*/ 	.short	(.L_95 - .L_94)


	//   ....[0]....
.L_94:
        /*0060*/ 	.word	0x00000410


	//   ....[1]....
        /*0064*/ 	.word	0x000006b0


	//   ....[2]....
        /*0068*/ 	.word	0x00000700


	//----- nvinfo : EIATTR_CBANK_PARAM_SIZE
	.align		4
.L_95:
        /*006c*/ 	.byte	0x03, 0x19
        /*006e*/ 	.short	0x001c


	//----- nvinfo : EIATTR_PARAM_CBANK
	.align		4
        /*0070*/ 	.byte	0x04, 0x0a
        /*0072*/ 	.short	(.L_97 - .L_96)
	.align		4
.L_96:
        /*0074*/ 	.word	index@(.nv.constant0._Z27pagerank_convergence_kernelPKfS0_Pfi)
        /*0078*/ 	.short	0x0380
        /*007a*/ 	.short	0x001c


	//----- nvinfo : EIATTR_SW_WAR
	.align		4
.L_97:
        /*007c*/ 	.byte	0x04, 0x36
        /*007e*/ 	.short	(.L_99 - .L_98)
.L_98:
        /*0080*/ 	.word	0x00000008
.L_99:


//--------------------- .nv.info._Z35pagerank_iteration_optimized_kernelPKfPfPKiS3_S3_iff --------------------------
	.section	.nv.info._Z35pagerank_iteration_optimized_kernelPKfPfPKiS3_S3_iff,"",@"SHT_CUDA_INFO"
	.sectionflags	@""
	.align	4


	//----- nvinfo : EIATTR_CUDA_API_VERSION
	.align		4
        /*0000*/ 	.byte	0x04, 0x37
        /*0002*/ 	.short	(.L_101 - .L_100)
.L_100:
        /*0004*/ 	.word	0x00000082


	//----- nvinfo : EIATTR_KPARAM_INFO
	.align		4
.L_101:
        /*0008*/ 	.byte	0x04, 0x17
        /*000a*/ 	.short	(.L_103 - .L_102)
.L_102:
        /*000c*/ 	.word	0x00000000
        /*0010*/ 	.short	0x0007
        /*0012*/ 	.short	0x0030
        /*0014*/ 	.byte	0x00, 0xf0, 0x11, 0x00


	//----- nvinfo : EIATTR_KPARAM_INFO
	.align		4
.L_103:
        /*0018*/ 	.byte	0x04, 0x17
        /*001a*/ 	.short	(.L_105 - .L_104)
.L_104:
        /*001c*/ 	.word	0x00000000
        /*0020*/ 	.short	0x0006
        /*0022*/ 	.short	0x002c
        /*0024*/ 	.byte	0x00, 0xf0, 0x11, 0x00


	//----- nvinfo : EIATTR_KPARAM_INFO
	.align		4
.L_105:
        /*0028*/ 	.byte	0x04, 0x17
        /*002a*/ 	.short	(.L_107 - .L_106)
.L_106:
        /*002c*/ 	.word	0x00000000
        /*0030*/ 	.short	0x0005
        /*0032*/ 	.short	0x0028
        /*0034*/ 	.byte	0x00, 0xf0, 0x11, 0x00


	//----- nvinfo : EIATTR_KPARAM_INFO
	.align		4
.L_107:
        /*0038*/ 	.byte	0x04, 0x17
        /*003a*/ 	.short	(.L_109 - .L_108)
.L_108:
        /*003c*/ 	.word	0x00000000
        /*0040*/ 	.short	0x0004
        /*0042*/ 	.short	0x0020
        /*0044*/ 	.byte	0x00, 0xf5, 0x21, 0x00


	//----- nvinfo : EIATTR_KPARAM_INFO
	.align		4
.L_109:
        /*0048*/ 	.byte	0x04, 0x17
        /*004a*/ 	.short	(.L_111 - .L_110)
.L_110:
        /*004c*/ 	.word	0x00000000
        /*0050*/ 	.short	0x0003
        /*0052*/ 	.short	0x0018
        /*0054*/ 	.byte	0x00, 0xf5, 0x21, 0x00


	//----- nvinfo : EIATTR_KPARAM_INFO
	.align		4
.L_111:
        /*0058*/ 	.byte	0x04, 0x17
        /*005a*/ 	.short	(.L_113 - .L_112)
.L_112:
        /*005c*/ 	.word	0x00000000
        /*0060*/ 	.short	0x0002
        /*0062*/ 	.short	0x0010
        /*0064*/ 	.byte	0x00, 0xf5, 0x21, 0x00


	//----- nvinfo : EIATTR_KPARAM_INFO
	.align		4
.L_113:
        /*0068*/ 	.byte	0x04, 0x17
        /*006a*/ 	.short	(.L_115 - .L_114)
.L_114:
        /*006c*/ 	.word	0x00000000
        /*0070*/ 	.short	0x0001
        /*0072*/ 	.short	0x0008
        /*0074*/ 	.byte	0x00, 0xf5, 0x21, 0x00


	//----- nvinfo : EIATTR_KPARAM_INFO
	.align		4
.L_115:
        /*0078*/ 	.byte	0x04, 0x17
        /*007a*/ 	.short	(.L_117 - .L_116)
.L_116:
        /*007c*/ 	.word	0x00000000
        /*0080*/ 	.short	0x0000
        /*0082*/ 	.short	0x0000
        /*0084*/ 	.byte	0x00, 0xf5, 0x21, 0x00


	//----- nvinfo : EIATTR_SPARSE_MMA_MASK
	.align		4
.L_117:
        /*0088*/ 	.byte	0x03, 0x50
        /*008a*/ 	.short	0x0000


	//----- nvinfo : EIATTR_MAXREG_COUNT
	.align		4
        /*008c*/ 	.byte	0x03, 0x1b
        /*008e*/ 	.short	0x00ff


	//----- nvinfo : EIATTR_NUM_BARRIERS
	.align		4
        /*0090*/ 	.byte	0x02, 0x4c
        /*0092*/ 	.byte	0x01
	.zero		1


	//----- nvinfo : EIATTR_MERCURY_ISA_VERSION
	.align		4
        /*0094*/ 	.byte	0x03, 0x5f
        /*0096*/ 	.short	0x0101


	//----- nvinfo : EIATTR_VRC_CTA_INIT_COUNT
	.align		4
        /*0098*/ 	.byte	0x02, 0x4a
	.zero		1
	.zero		1


	//----- nvinfo : EIATTR_EXIT_INSTR_OFFSETS
	.align		4
        /*009c*/ 	.byte	0x04, 0x1c
        /*009e*/ 	.short	(.L_119 - .L_118)


	//   ....[0]....
.L_118:
        /*00a0*/ 	.word	0x00000140


	//   ....[1]....
        /*00a4*/ 	.word	0x00000710


	//----- nvinfo : EIATTR_CRS_STACK_SIZE
	.align		4
.L_119:
        /*00a8*/ 	.byte	0x04, 0x1e
        /*00aa*/ 	.short	(.L_121 - .L_120)
.L_120:
        /*00ac*/ 	.word	0x00000000


	//----- nvinfo : EIATTR_CBANK_PARAM_SIZE
	.align		4
.L_121:
        /*00b0*/ 	.byte	0x03, 0x19
        /*00b2*/ 	.short	0x0034


	//----- nvinfo : EIATTR_PARAM_CBANK
	.align		4
        /*00b4*/ 	.byte	0x04, 0x0a
        /*00b6*/ 	.short	(.L_123 - .L_122)
	.align		4
.L_122:
        /*00b8*/ 	.word	index@(.nv.constant0._Z35pagerank_iteration_optimized_kernelPKfPfPKiS3_S3_iff)
        /*00bc*/ 	.short	0x0380
        /*00be*/ 	.short	0x0034


	//----- nvinfo : EIATTR_SW_WAR
	.align		4
.L_123:
        /*00c0*/ 	.byte	0x04, 0x36
        /*00c2*/ 	.short	(.L_125 - .L_124)
.L_124:
        /*00c4*/ 	.word	0x00000008
.L_125:


//--------------------- .nv.info._Z25pagerank_iteration_kernelPKfPfPKiS3_S3_iff --------------------------
	.section	.nv.info._Z25pagerank_iteration_kernelPKfPfPKiS3_S3_iff,"",@"SHT_CUDA_INFO"
	.sectionflags	@""
	.align	4


	//----- nvinfo : EIATTR_CUDA_API_VERSION
	.align		4
        /*0000*/ 	.byte	0x04, 0x37
        /*0002*/ 	.short	(.L_127 - .L_126)
.L_126:
        /*0004*/ 	.word	0x00000082


	//----- nvinfo : EIATTR_KPARAM_INFO
	.align		4
.L_127:
        /*0008*/ 	.byte	0x04, 0x17
        /*000a*/ 	.short	(.L_129 - .L_128)
.L_128:
        /*000c*/ 	.word	0x00000000
        /*0010*/ 	.short	0x0007
        /*0012*/ 	.short	0x0030
        /*0014*/ 	.byte	0x00, 0xf0, 0x11, 0x00


	//----- nvinfo : EIATTR_KPARAM_INFO
	.align		4
.L_129:
        /*0018*/ 	.byte	0x04, 0x17
        /*001a*/ 	.short	(.L_131 - .L_130)
.L_130:
        /*001c*/ 	.word	0x00000000
        /*0020*/ 	.short	0x0006
        /*0022*/ 	.short	0x002c
        /*0024*/ 	.byte	0x00, 0xf0, 0x11, 0x00


	//----- nvinfo : EIATTR_KPARAM_INFO
	.align		4
.L_131:
        /*0028*/ 	.byte	0x04, 0x17
        /*002a*/ 	.short	(.L_133 - .L_132)
.L_132:
        /*002c*/ 	.word	0x00000000
        /*0030*/ 	.short	0x0005
        /*0032*/ 	.short	0x0028
        /*0034*/ 	.byte	0x00, 0xf0, 0x11, 0x00


	//----- nvinfo : EIATTR_KPARAM_INFO
	.align		4
.L_133:
        /*0038*/ 	.byte	0x04, 0x17
        /*003a*/ 	.short	(.L_135 - .L_134)
.L_134:
        /*003c*/ 	.word	0x00000000
        /*0040*/ 	.short	0x0004
        /*0042*/ 	.short	0x0020
        /*0044*/ 	.byte	0x00, 0xf5, 0x21, 0x00


	//----- nvinfo : EIATTR_KPARAM_INFO
	.align		4
.L_135:
        /*0048*/ 	.byte	0x04, 0x17
        /*004a*/ 	.short	(.L_137 - .L_136)
.L_136:
        /*004c*/ 	.word	0x00000000
        /*0050*/ 	.short	0x0003
        /*0052*/ 	.short	0x0018
        /*0054*/ 	.byte	0x00, 0xf5, 0x21, 0x00


	//----- nvinfo : EIATTR_KPARAM_INFO
	.align		4
.L_137:
        /*0058*/ 	.byte	0x04, 0x17
        /*005a*/ 	.short	(.L_139 - .L_138)
.L_138:
        /*005c*/ 	.word	0x00000000
        /*0060*/ 	.short	0x0002
        /*0062*/ 	.short	0x0010
        /*0064*/ 	.byte	0x00, 0xf5, 0x21, 0x00


	//----- nvinfo : EIATTR_KPARAM_INFO
	.align		4
.L_139:
        /*0068*/ 	.byte	0x04, 0x17
        /*006a*/ 	.short	(.L_141 - .L_140)
.L_140:
        /*006c*/ 	.word	0x00000000
        /*0070*/ 	.short	0x0001
        /*0072*/ 	.short	0x0008
        /*0074*/ 	.byte	0x00, 0xf5, 0x21, 0x00


	//----- nvinfo : EIATTR_KPARAM_INFO
	.align		4
.L_141:
        /*0078*/ 	.byte	0x04, 0x17
        /*007a*/ 	.short	(.L_143 - .L_142)
.L_142:
        /*007c*/ 	.word	0x00000000
        /*0080*/ 	.short	0x0000
        /*0082*/ 	.short	0x0000
        /*0084*/ 	.byte	0x00, 0xf5, 0x21, 0x00


	//----- nvinfo : EIATTR_SPARSE_MMA_MASK
	.align		4
.L_143:
        /*0088*/ 	.byte	0x03, 0x50
        /*008a*/ 	.short	0x0000


	//----- nvinfo : EIATTR_MAXREG_COUNT
	.align		4
        /*008c*/ 	.byte	0x03, 0x1b
        /*008e*/ 	.short	0x00ff


	//----- nvinfo : EIATTR_MERCURY_ISA_VERSION
	.align		4
        /*0090*/ 	.byte	0x03, 0x5f
        /*0092*/ 	.short	0x0101


	//----- nvinfo : EIATTR_VRC_CTA_INIT_COUNT
	.align		4
        /*0094*/ 	.byte	0x02, 0x4a
	.zero		1
	.zero		1


	//----- nvinfo : EIATTR_EXIT_INSTR_OFFSETS
	.align		4
        /*0098*/ 	.byte	0x04, 0x1c
        /*009a*/ 	.short	(.L_145 - .L_144)


	//   ....[0]....
.L_144:
        /*009c*/ 	.word	0x00000070


	//   ....[1]....
        /*00a0*/ 	.word	0x00001770


	//----- nvinfo : EIATTR_CRS_STACK_SIZE
	.align		4
.L_145:
        /*00a4*/ 	.byte	0x04, 0x1e
        /*00a6*/ 	.short	(.L_147 - .L_146)
.L_146:
        /*00a8*/ 	.word	0x00000000


	//----- nvinfo : EIATTR_CBANK_PARAM_SIZE
	.align		4
.L_147:
        /*00ac*/ 	.byte	0x03, 0x19
        /*00ae*/ 	.short	0x0034


	//----- nvinfo : EIATTR_PARAM_CBANK
	.align		4
        /*00b0*/ 	.byte	0x04, 0x0a
        /*00b2*/ 	.short	(.L_149 - .L_148)
	.align		4
.L_148:
        /*00b4*/ 	.word	index@(.nv.constant0._Z25pagerank_iteration_kernelPKfPfPKiS3_S3_iff)
        /*00b8*/ 	.short	0x0380
        /*00ba*/ 	.short	0x0034


	//----- nvinfo : EIATTR_SW_WAR
	.align		4
.L_149:
        /*00bc*/ 	.byte	0x04, 0x36
        /*00be*/ 	.short	(.L_151 - .L_150)
.L_150:
        /*00c0*/ 	.word	0x00000008
.L_151:


//--------------------- .nv.info._Z20pagerank_init_kernelPfi --------------------------
	.section	.nv.info._Z20pagerank_init_kernelPfi,"",@"SHT_CUDA_INFO"
	.sectionflags	@""
	.align	4


	//----- nvinfo : EIATTR_CUDA_API_VERSION
	.align		4
        /*0000*/ 	.byte	0x04, 0x37
        /*0002*/ 	.short	(.L_153 - .L_152)
.L_152:
        /*0004*/ 	.word	0x00000082


	//----- nvinfo : EIATTR_KPARAM_INFO
	.align		4
.L_153:
        /*0008*/ 	.byte	0x04, 0x17
        /*000a*/ 	.short	(.L_155 - .L_154)
.L_154:
        /*000c*/ 	.word	0x00000000
        /*0010*/ 	.short	0x0001
        /*0012*/ 	.short	0x0008
        /*0014*/ 	.byte	0x00, 0xf0, 0x11, 0x00


	//----- nvinfo : EIATTR_KPARAM_INFO
	.align		4
.L_155:
        /*0018*/ 	.byte	0x04, 0x17
        /*001a*/ 	.short	(.L_157 - .L_156)
.L_156:
        /*001c*/ 	.word	0x00000000
        /*0020*/ 	.short	0x0000
        /*0022*/ 	.short	0x0000
        /*0024*/ 	.byte	0x00, 0xf5, 0x21, 0x00


	//----- nvinfo : EIATTR_SPARSE_MMA_MASK
	.align		4
.L_157:
        /*0028*/ 	.byte	0x03, 0x50
        /*002a*/ 	.short	0x0000


	//----- nvinfo : EIATTR_MAXREG_COUNT
	.align		4
        /*002c*/ 	.byte	0x03, 0x1b
        /*002e*/ 	.short	0x00ff


	//----- nvinfo : EIATTR_MERCURY_ISA_VERSION
	.align		4
        /*0030*/ 	.byte	0x03, 0x5f
        /*0032*/ 	.short	0x0101


	//----- nvinfo : EIATTR_VRC_CTA_INIT_COUNT
	.align		4
        /*0034*/ 	.byte	0x02, 0x4a
	.zero		1
	.zero		1


	//----- nvinfo : EIATTR_EXIT_INSTR_OFFSETS
	.align		4
        /*0038*/ 	.byte	0x04, 0x1c
        /*003a*/ 	.short	(.L_159 - .L_158)


	//   ....[0]....
.L_158:
        /*003c*/ 	.word	0x00000070


	//   ....[1]....
        /*0040*/ 	.word	0x00000190


	//----- nvinfo : EIATTR_CRS_STACK_SIZE
	.align		4
.L_159:
        /*0044*/ 	.byte	0x04, 0x1e
        /*0046*/ 	.short	(.L_161 - .L_160)
.L_160:
        /*0048*/ 	.word	0x00000000


	//----- nvinfo : EIATTR_CBANK_PARAM_SIZE
	.align		4
.L_161:
        /*004c*/ 	.byte	0x03, 0x19
        /*004e*/ 	.short	0x000c


	//----- nvinfo : EIATTR_PARAM_CBANK
	.align		4
        /*0050*/ 	.byte	0x04, 0x0a
        /*0052*/ 	.short	(.L_163 - .L_162)
	.align		4
.L_162:
        /*0054*/ 	.word	index@(.nv.constant0._Z20pagerank_init_kernelPfi)
        /*0058*/ 	.short	0x0380
        /*005a*/ 	.short	0x000c


	//----- nvinfo : EIATTR_SW_WAR
	.align		4
.L_163:
        /*005c*/ 	.byte	0x04, 0x36
        /*005e*/ 	.short	(.L_165 - .L_164)
.L_164:
        /*0060*/ 	.word	0x00000008
.L_165:


//--------------------- .nv.callgraph             --------------------------
	.section	.nv.callgraph,"",@"SHT_CUDA_CALLGRAPH"
	.align	4
	.sectionentsize	8
	.align		4
        /*0000*/ 	.word	0x00000000
	.align		4
        /*0004*/ 	.word	0xffffffff
	.align		4
        /*0008*/ 	.word	0x00000000
	.align		4
        /*000c*/ 	.word	0xfffffffe
	.align		4
        /*0010*/ 	.word	0x00000000
	.align		4
        /*0014*/ 	.word	0xfffffffd
	.align		4
        /*0018*/ 	.word	0x00000000
	.align		4
        /*001c*/ 	.word	0xfffffffc


//--------------------- .nv.constant3             --------------------------
	.section	.nv.constant3,"a",@progbits
	.align	4
.nv.constant3:
	.type		DAMPING_FACTOR,@object
	.size		DAMPING_FACTOR,(EPSILON - DAMPING_FACTOR)
DAMPING_FACTOR:
        /*0000*/ 	.byte	0x9a, 0x99, 0x59, 0x3f
	.type		EPSILON,@object
	.size		EPSILON,(.L_1 - EPSILON)
EPSILON:
        /*0004*/ 	.byte	0xbd, 0x37, 0x86, 0x35
.L_1:


//--------------------- .text._Z25pagerank_normalize_kernelPfS_i --------------------------
	.section	.text._Z25pagerank_normalize_kernelPfS_i,"ax",@progbits
	.align	128
        .global         _Z25pagerank_normalize_kernelPfS_i
        .type           _Z25pagerank_normalize_kernelPfS_i,@function
        .size           _Z25pagerank_normalize_kernelPfS_i,(.L_x_180 - _Z25pagerank_normalize_kernelPfS_i)
        .other          _Z25pagerank_normalize_kernelPfS_i,@"STO_CUDA_ENTRY STV_DEFAULT"
_Z25pagerank_normalize_kernelPfS_i:
.text._Z25pagerank_normalize_kernelPfS_i:
[----:B------:R-:W-:Y:S01]  /*0000*/  LDC R1, c[0x0][0x37c] ;  /* 0x0000df00ff017b82 */ /* 0x000fe20000000800 */
[----:B------:R-:W0:Y:S07]  /*0010*/  S2R R2, SR_CTAID.X ;  /* 0x0000000000027919 */ /* 0x000e2e0000002500 */
[----:B------:R-:W0:Y:S01]  /*0020*/  LDC R4, c[0x0][0x360] ;  /* 0x0000d800ff047b82 */ /* 0x000e220000000800 */
[----:B------:R-:W1:Y:S01]  /*0030*/  LDCU.64 UR10, c[0x0][0x358] ;  /* 0x00006b00ff0a77ac */ /* 0x000e620008000a00 */
[----:B------:R-:W-:Y:S01]  /*0040*/  HFMA2 R8, -RZ, RZ, 0, 0 ;  /* 0x00000000ff087431 */ /* 0x000fe200000001ff */
[----:B------:R-:W0:Y:S05]  /*0050*/  S2R R3, SR_TID.X ;  /* 0x0000000000037919 */ /* 0x000e2a0000002100 */
[----:B------:R-:W2:Y:S01]  /*0060*/  LDC R0, c[0x0][0x390] ;  /* 0x0000e400ff007b82 */ /* 0x000ea20000000800 */
[----:B0-----:R-:W-:-:S05]  /*0070*/  IMAD R5, R2, R4, R3 ;  /* 0x0000000402057224 */ /* 0x001fca00078e0203 */
[----:B--2---:R-:W-:-:S13]  /*0080*/  ISETP.GE.AND P0, PT, R5, R0, PT ;  /* 0x000000000500720c */ /* 0x004fda0003f06270 */
[----:B------:R-:W0:Y:S02]  /*0090*/  @!P0 LDC.64 R6, c[0x0][0x380] ;  /* 0x0000e000ff068b82 */ /* 0x000e240000000a00 */
[----:B0-----:R-:W-:-:S05]  /*00a0*/  @!P0 IMAD.WIDE R6, R5, 0x4, R6 ;  /* 0x0000000405068825 */ /* 0x001fca00078e0206 */
[----:B-1----:R-:W2:Y:S01]  /*00b0*/  @!P0 LDG.E R8, desc[UR10][R6.64] ;  /* 0x0000000a06088981 */ /* 0x002ea2000c1e1900 */
[----:B------:R-:W0:Y:S01]  /*00c0*/  S2UR UR5, SR_CgaCtaId ;  /* 0x00000000000579c3 */ /* 0x000e220000008800 */
[----:B------:R-:W-:Y:S01]  /*00d0*/  UMOV UR4, 0x400 ;  /* 0x0000040000047882 */ /* 0x000fe20000000000 */
[----:B------:R-:W-:Y:S01]  /*00e0*/  ISETP.GE.U32.AND P0, PT, R4, 0x42, PT ;  /* 0x000000420400780c */ /* 0x000fe20003f06070 */
[----:B0-----:R-:W-:-:S06]  /*00f0*/  ULEA UR4, UR5, UR4, 0x18 ;  /* 0x0000000405047291 */ /* 0x001fcc000f8ec0ff */
[----:B------:R-:W-:-:S05]  /*0100*/  LEA R5, R3, UR4, 0x2 ;  /* 0x0000000403057c11 */ /* 0x000fca000f8e10ff */
[----:B--2---:R0:W-:Y:S01]  /*0110*/  STS [R5], R8 ;  /* 0x0000000805007388 */ /* 0x0041e20000000800 */
[----:B------:R-:W-:Y:S06]  /*0120*/  BAR.SYNC.DEFER_BLOCKING 0x0 ;  /* 0x0000000000007b1d */ /* 0x000fec0000010000 */
[----:B------:R-:W-:Y:S05]  /*0130*/  @!P0 BRA `(.L_x_0) ;  /* 0x00000000009c8947 */ /* 0x000fea0003800000 */
[----:B------:R-:W-:-:S04]  /*0140*/  SHF.R.U32.HI R6, RZ, 0x1, R4 ;  /* 0x00000001ff067819 */ /* 0x000fc80000011604 */
[----:B------:R-:W-:-:S13]  /*0150*/  ISETP.GE.U32.AND P0, PT, R3, R6, PT ;  /* 0x000000060300720c */ /* 0x000fda0003f06070 */
[----:B------:R-:W-:Y:S01]  /*0160*/  @!P0 LEA R6, R6, R5, 0x2 ;  /* 0x0000000506068211 */ /* 0x000fe200078e10ff */
[----:B------:R-:W-:Y:S05]  /*0170*/  @!P0 LDS R7, [R5] ;  /* 0x0000000005078984 */ /* 0x000fea0000000800 */
[----:B------:R-:W0:Y:S02]  /*0180*/  @!P0 LDS R6, [R6] ;  /* 0x0000000006068984 */ /* 0x000e240000000800 */
[----:B0-----:R-:W-:-:S05]  /*0190*/  @!P0 FADD R8, R6, R7 ;  /* 0x0000000706088221 */ /* 0x001fca0000000000 */
[----:B------:R1:W-:Y:S01]  /*01a0*/  @!P0 STS [R5], R8 ;  /* 0x0000000805008388 */ /* 0x0003e20000000800 */
[----:B------:R-:W-:Y:S01]  /*01b0*/  BAR.SYNC.DEFER_BLOCKING 0x0 ;  /* 0x0000000000007b1d */ /* 0x000fe20000010000 */
[----:B------:R-:W-:-:S13]  /*01c0*/  ISETP.GE.U32.AND P0, PT, R4, 0x84, PT ;  /* 0x000000840400780c */ /* 0x000fda0003f06070 */
[----:B-1----:R-:W-:Y:S05]  /*01d0*/  @!P0 BRA `(.L_x_0) ;  /* 0x0000000000748947 */ /* 0x002fea0003800000 */
[----:B------:R-:W-:-:S04]  /*01e0*/  SHF.R.U32.HI R6, RZ, 0x2, R4 ;  /* 0x00000002ff067819 */ /* 0x000fc80000011604 */
[----:B------:R-:W-:-:S13]  /*01f0*/  ISETP.GE.U32.AND P0, PT, R3, R6, PT ;  /* 0x000000060300720c */ /* 0x000fda0003f06070 */
[----:B------:R-:W-:Y:S01]  /*0200*/  @!P0 LOP3.LUT R6, R4, 0x7fc, RZ, 0xc0, !PT ;  /* 0x000007fc04068812 */ /* 0x000fe200078ec0ff */
[----:B------:R-:W-:Y:S03]  /*0210*/  @!P0 LDS R7, [R5] ;  /* 0x0000000005078984 */ /* 0x000fe60000000800 */
[----:B------:R-:W-:-:S06]  /*0220*/  @!P0 IADD3 R6, PT, PT, R5, R6, RZ ;  /* 0x0000000605068210 */ /* 0x000fcc0007ffe0ff */
        /* <DEDUP_REMOVED lines=23> */
[----:B------:R-:W-:Y:S06]  /*03a0*/  BAR.SYNC.DEFER_BLOCKING 0x0 ;  /* 0x0000000000007b1d */ /* 0x000fec0000010000 */
.L_x_0:
[----:B------:R-:W-:Y:S01]  /*03b0*/  ISETP.GT.U32.AND P0, PT, R3, 0x1f, PT ;  /* 0x0000001f0300780c */ /* 0x000fe20003f04070 */
[----:B------:R-:W-:-:S12]  /*03c0*/  BSSY.RECONVERGENT B0, `(.L_x_1) ;  /* 0x000002f000007945 */ /* 0x000fd80003800200 */
[----:B------:R-:W-:Y:S05]  /*03d0*/  @P0 BRA `(.L_x_2) ;  /* 0x0000000000b40947 */ /* 0x000fea0003800000 */
[----:B------:R-:W-:-:S13]  /*03e0*/  ISETP.GE.U32.AND P0, PT, R4, 0x40, PT ;  /* 0x000000400400780c */ /* 0x000fda0003f06070 */
[----:B------:R-:W-:Y:S04]  /*03f0*/  @P0 LDS R6, [R5+0x80] ;  /* 0x0000800005060984 */ /* 0x000fe80000000800 */
[----:B------:R-:W2:Y:S02]  /*0400*/  @P0 LDS R7, [R5] ;  /* 0x0000000005070984 */ /* 0x000ea40000000800 */
[----:B--2---:R-:W-:-:S05]  /*0410*/  @P0 FADD R6, R6, R7 ;  /* 0x0000000706060221 */ /* 0x004fca0000000000 */
[----:B------:R2:W-:Y:S01]  /*0420*/  @P0 STS [R5], R6 ;  /* 0x0000000605000388 */ /* 0x0005e20000000800 */
[----:B------:R-:W-:Y:S05]  /*0430*/  @P0 BRA `(.L_x_3) ;  /* 0x0000000000080947 */ /* 0x000fea0003800000 */
[----:B------:R-:W-:-:S13]  /*0440*/  ISETP.GE.U32.AND P0, PT, R4, 0x20, PT ;  /* 0x000000200400780c */ /* 0x000fda0003f06070 */
[----:B------:R-:W-:Y:S05]  /*0450*/  @!P0 BRA `(.L_x_4) ;  /* 0x0000000000148947 */ /* 0x000fea0003800000 */
.L_x_3:
[----:B------:R-:W-:Y:S04]  /*0460*/  LDS R4, [R5+0x40] ;  /* 0x0000400005047984 */ /* 0x000fe80000000800 */
[----:B------:R-:W3:Y:S02]  /*0470*/  LDS R7, [R5] ;  /* 0x0000000005077984 */ /* 0x000ee40000000800 */
[----:B---3--:R-:W-:-:S05]  /*0480*/  FADD R4, R4, R7 ;  /* 0x0000000704047221 */ /* 0x008fca0000000000 */
[----:B------:R3:W-:Y:S01]  /*0490*/  STS [R5], R4 ;  /* 0x0000000405007388 */ /* 0x0007e20000000800 */
[----:B------:R-:W-:Y:S05]  /*04a0*/  BRA `(.L_x_5) ;  /* 0x0000000000087947 */ /* 0x000fea0003800000 */
.L_x_4:
[----:B------:R-:W-:-:S13]  /*04b0*/  ISETP.GE.U32.AND P0, PT, R4, 0x10, PT ;  /* 0x000000100400780c */ /* 0x000fda0003f06070 */
[----:B------:R-:W-:Y:S05]  /*04c0*/  @!P0 BRA `(.L_x_6) ;  /* 0x0000000000148947 */ /* 0x000fea0003800000 */
.L_x_5:
[----:B---3--:R-:W-:Y:S04]  /*04d0*/  LDS R4, [R5+0x20] ;  /* 0x0000200005047984 */ /* 0x008fe80000000800 */
[----:B------:R-:W3:Y:S02]  /*04e0*/  LDS R7, [R5] ;  /* 0x0000000005077984 */ /* 0x000ee40000000800 */
[----:B---3--:R-:W-:-:S05]  /*04f0*/  FADD R4, R4, R7 ;  /* 0x0000000704047221 */ /* 0x008fca0000000000 */
[----:B------:R3:W-:Y:S01]  /*0500*/  STS [R5], R4 ;  /* 0x0000000405007388 */ /* 0x0007e20000000800 */
[----:B------:R-:W-:Y:S05]  /*0510*/  BRA `(.L_x_7) ;  /* 0x0000000000087947 */ /* 0x000fea0003800000 */
.L_x_6:
[----:B------:R-:W-:-:S13]  /*0520*/  ISETP.GE.U32.AND P0, PT, R4, 0x8, PT ;  /* 0x000000080400780c */ /* 0x000fda0003f06070 */
[----:B------:R-:W-:Y:S05]  /*0530*/  @!P0 BRA `(.L_x_8) ;  /* 0x0000000000148947 */ /* 0x000fea0003800000 */
.L_x_7:
[----:B---3--:R-:W-:Y:S04]  /*0540*/  LDS R4, [R5+0x10] ;  /* 0x0000100005047984 */ /* 0x008fe80000000800 */
[----:B------:R-:W3:Y:S02]  /*0550*/  LDS R7, [R5] ;  /* 0x0000000005077984 */ /* 0x000ee40000000800 */
[----:B---3--:R-:W-:-:S05]  /*0560*/  FADD R4, R4, R7 ;  /* 0x0000000704047221 */ /* 0x008fca0000000000 */
[----:B------:R3:W-:Y:S01]  /*0570*/  STS [R5], R4 ;  /* 0x0000000405007388 */ /* 0x0007e20000000800 */
[----:B------:R-:W-:Y:S05]  /*0580*/  BRA `(.L_x_9) ;  /* 0x0000000000087947 */ /* 0x000fea0003800000 */
.L_x_8:
[----:B------:R-:W-:-:S13]  /*0590*/  ISETP.GE.U32.AND P0, PT, R4, 0x4, PT ;  /* 0x000000040400780c */ /* 0x000fda0003f06070 */
[----:B------:R-:W-:Y:S05]  /*05a0*/  @!P0 BRA `(.L_x_10) ;  /* 0x0000000000148947 */ /* 0x000fea0003800000 */
.L_x_9:
[----:B---3--:R-:W-:Y:S04]  /*05b0*/  LDS R4, [R5+0x8] ;  /* 0x0000080005047984 */ /* 0x008fe80000000800 */
[----:B------:R-:W3:Y:S02]  /*05c0*/  LDS R7, [R5] ;  /* 0x0000000005077984 */ /* 0x000ee40000000800 */
[----:B---3--:R-:W-:-:S05]  /*05d0*/  FADD R4, R4, R7 ;  /* 0x0000000704047221 */ /* 0x008fca0000000000 */
[----:B------:R3:W-:Y:S01]  /*05e0*/  STS [R5], R4 ;  /* 0x0000000405007388 */ /* 0x0007e20000000800 */
[----:B------:R-:W-:Y:S05]  /*05f0*/  BRA `(.L_x_11) ;  /* 0x0000000000087947 */ /* 0x000fea0003800000 */
.L_x_10:
[----:B------:R-:W-:-:S13]  /*0600*/  ISETP.GE.U32.AND P0, PT, R4, 0x2, PT ;  /* 0x000000020400780c */ /* 0x000fda0003f06070 */
[----:B------:R-:W-:Y:S05]  /*0610*/  @!P0 BRA `(.L_x_12) ;  /* 0x0000000000108947 */ /* 0x000fea0003800000 */
.L_x_11:
[----:B---3--:R-:W-:Y:S04]  /*0620*/  LDS R4, [R5+0x4] ;  /* 0x0000040005047984 */ /* 0x008fe80000000800 */
[----:B------:R-:W3:Y:S02]  /*0630*/  LDS R7, [R5] ;  /* 0x0000000005077984 */ /* 0x000ee40000000800 */
[----:B---3--:R-:W-:-:S05]  /*0640*/  FADD R4, R4, R7 ;  /* 0x0000000704047221 */ /* 0x008fca0000000000 */
[----:B------:R3:W-:Y:S02]  /*0650*/  STS [R5], R4 ;  /* 0x0000000405007388 */ /* 0x0007e40000000800 */
.L_x_12:
[----:B------:R-:W-:-:S13]  /*0660*/  ISETP.NE.AND P0, PT, R3, RZ, PT ;  /* 0x000000ff0300720c */ /* 0x000fda0003f05270 */
[----:B------:R-:W4:Y:S01]  /*0670*/  @!P0 LDS R7, [UR4] ;  /* 0x00000004ff078984 */ /* 0x000f220008000800 */
[----:B0123--:R-:W0:Y:S02]  /*0680*/  @!P0 LDC.64 R4, c[0x0][0x388] ;  /* 0x0000e200ff048b82 */ /* 0x00fe240000000a00 */
[----:B0-----:R-:W-:-:S05]  /*0690*/  @!P0 IMAD.WIDE.U32 R4, R2, 0x4, R4 ;  /* 0x0000000402048825 */ /* 0x001fca00078e0004 */
[----:B----4-:R2:W-:Y:S02]  /*06a0*/  @!P0 STG.E desc[UR10][R4.64], R7 ;  /* 0x0000000704008986 */ /* 0x0105e4000c10190a */
.L_x_2:
[----:B------:R-:W-:Y:S05]  /*06b0*/  BSYNC.RECONVERGENT B0 ;  /* 0x0000000000007941 */ /* 0x000fea0003800200 */
.L_x_1:
[----:B------:R-:W-:Y:S01]  /*06c0*/  BAR.SYNC.DEFER_BLOCKING 0x0 ;  /* 0x0000000000007b1d */ /* 0x000fe20000010000 */
[----:B------:R-:W-:-:S13]  /*06d0*/  LOP3.LUT P0, RZ, R2, R3, RZ, 0xfc, !PT ;  /* 0x0000000302ff7212 */ /* 0x000fda000780fcff */
[----:B------:R-:W-:Y:S05]  /*06e0*/  @P0 EXIT ;  /* 0x000000000000094d */ /* 0x000fea0003800000 */
[----:B------:R-:W3:Y:S01]  /*06f0*/  LDCU UR5, c[0x0][0x370] ;  /* 0x00006e00ff0577ac */ /* 0x000ee20008000800 */
[----:B------:R-:W-:Y:S01]  /*0700*/  CS2R R2, SRZ ;  /* 0x0000000000027805 */ /* 0x000fe2000001ff00 */
[----:B---3--:R-:W-:Y:S02]  /*0710*/  UISETP.GE.U32.AND UP0, UPT, UR5, 0x10, UPT ;  /* 0x000000100500788c */ /* 0x008fe4000bf06070 */
[----:B------:R-:W-:-:S07]  /*0720*/  ULOP3.LUT UR8, UR5, 0xf, URZ, 0xc0, !UPT ;  /* 0x0000000f05087892 */ /* 0x000fce000f8ec0ff */
[----:B------:R-:W-:Y:S05]  /*0730*/  BRA.U !UP0, `(.L_x_13) ;  /* 0x0000000108bc7547 */ /* 0x000fea000b800000 */
[----:B------:R-:W3:Y:S01]  /*0740*/  LDCU.64 UR6, c[0x0][0x388] ;  /* 0x00007100ff0677ac */ /* 0x000ee20008000a00 */
[----:B------:R-:W-:Y:S01]  /*0750*/  MOV R3, RZ ;  /* 0x000000ff00037202 */ /* 0x000fe20000000f00 */
[----:B------:R-:W-:Y:S02]  /*0760*/  ULOP3.LUT UR9, UR5, 0x7ffffff0, URZ, 0xc0, !UPT ;  /* 0x7ffffff005097892 */ /* 0x000fe4000f8ec0ff */
[----:B------:R-:W-:-:S04]  /*0770*/  ULOP3.LUT UR4, UR5, 0xfffffff0, URZ, 0xc0, !UPT ;  /* 0xfffffff005047892 */ /* 0x000fc8000f8ec0ff */
[----:B------:R-:W-:Y:S01]  /*0780*/  MOV R2, UR9 ;  /* 0x0000000900027c02 */ /* 0x000fe20008000f00 */
[----:B------:R-:W-:Y:S02]  /*0790*/  UIADD3 UR4, UPT, UPT, -UR4, URZ, URZ ;  /* 0x000000ff04047290 */ /* 0x000fe4000fffe1ff */
[----:B---3--:R-:W-:-:S04]  /*07a0*/  UIADD3 UR6, UP0, UPT, UR6, 0x20, URZ ;  /* 0x0000002006067890 */ /* 0x008fc8000ff1e0ff */
[----:B------:R-:W-:Y:S02]  /*07b0*/  UIADD3.X UR7, UPT, UPT, URZ, UR7, URZ, UP0, !UPT ;  /* 0x00000007ff077290 */ /* 0x000fe400087fe4ff */
[----:B--2---:R-:W-:-:S04]  /*07c0*/  MOV R4, UR6 ;  /* 0x0000000600047c02 */ /* 0x004fc80008000f00 */
[----:B01----:R-:W-:-:S07]  /*07d0*/  MOV R5, UR7 ;  /* 0x0000000700057c02 */ /* 0x003fce0008000f00 */
.L_x_14:
[----:B------:R-:W2:Y:S04]  /*07e0*/  LDG.E R14, desc[UR10][R4.64+-0x20] ;  /* 0xffffe00a040e7981 */ /* 0x000ea8000c1e1900 */
[----:B------:R-:W3:Y:S04]  /*07f0*/  LDG.E R13, desc[UR10][R4.64+-0x1c] ;  /* 0xffffe40a040d7981 */ /* 0x000ee8000c1e1900 */
[----:B------:R-:W4:Y:S04]  /*0800*/  LDG.E R16, desc[UR10][R4.64+-0x18] ;  /* 0xffffe80a04107981 */ /* 0x000f28000c1e1900 */
[----:B------:R-:W5:Y:S04]  /*0810*/  LDG.E R18, desc[UR10][R4.64+-0x14] ;  /* 0xffffec0a04127981 */ /* 0x000f68000c1e1900 */
        /* <DEDUP_REMOVED lines=11> */
[----:B------:R0:W5:Y:S01]  /*08d0*/  LDG.E R6, desc[UR10][R4.64+0x1c] ;  /* 0x00001c0a04067981 */ /* 0x000162000c1e1900 */
[----:B------:R-:W-:-:S04]  /*08e0*/  UIADD3 UR4, UPT, UPT, UR4, 0x10, URZ ;  /* 0x0000001004047890 */ /* 0x000fc8000fffe0ff */
[----:B------:R-:W-:Y:S01]  /*08f0*/  UISETP.NE.AND UP0, UPT, UR4, URZ, UPT ;  /* 0x000000ff0400728c */ /* 0x000fe2000bf05270 */
[----:B0-----:R-:W-:-:S04]  /*0900*/  IADD3 R4, P0, PT, R4, 0x40, RZ ;  /* 0x0000004004047810 */ /* 0x001fc80007f1e0ff */
[----:B------:R-:W-:Y:S01]  /*0910*/  IADD3.X R5, PT, PT, RZ, R5, RZ, P0, !PT ;  /* 0x00000005ff057210 */ /* 0x000fe200007fe4ff */
[----:B--2---:R-:W-:-:S04]  /*0920*/  FADD R14, R14, R3 ;  /* 0x000000030e0e7221 */ /* 0x004fc80000000000 */
[----:B---3--:R-:W-:-:S04]  /*0930*/  FADD R13, R14, R13 ;  /* 0x0000000d0e0d7221 */ /* 0x008fc80000000000 */
[----:B----4-:R-:W-:-:S04]  /*0940*/  FADD R13, R13, R16 ;  /* 0x000000100d0d7221 */ /* 0x010fc80000000000 */
[----:B-----5:R-:W-:-:S04]  /*0950*/  FADD R13, R13, R18 ;  /* 0x000000120d0d7221 */ /* 0x020fc80000000000 */
[----:B------:R-:W-:-:S04]  /*0960*/  FADD R13, R13, R20 ;  /* 0x000000140d0d7221 */ /* 0x000fc80000000000 */
        /* <DEDUP_REMOVED lines=10> */
[----:B------:R-:W-:Y:S01]  /*0a10*/  FADD R3, R7, R6 ;  /* 0x0000000607037221 */ /* 0x000fe20000000000 */
[----:B------:R-:W-:Y:S06]  /*0a20*/  BRA.U UP0, `(.L_x_14) ;  /* 0xfffffffd006c7547 */ /* 0x000fec000b83ffff */
.L_x_13:
[----:B------:R-:W-:-:S09]  /*0a30*/  UISETP.NE.AND UP0, UPT, UR8, URZ, UPT ;  /* 0x000000ff0800728c */ /* 0x000fd2000bf05270 */
[----:B------:R-:W-:Y:S05]  /*0a40*/  BRA.U !UP0, `(.L_x_15) ;  /* 0x0000000108c87547 */ /* 0x000fea000b800000 */
[----:B------:R-:W-:Y:S02]  /*0a50*/  UISETP.GE.U32.AND UP0, UPT, UR8, 0x8, UPT ;  /* 0x000000080800788c */ /* 0x000fe4000bf06070 */
[----:B------:R-:W-:-:S04]  /*0a60*/  ULOP3.LUT UR6, UR5, 0x7, URZ, 0xc0, !UPT ;  /* 0x0000000705067892 */ /* 0x000fc8000f8ec0ff */
[----:B------:R-:W-:-:S03]  /*0a70*/  UISETP.NE.AND UP1, UPT, UR6, URZ, UPT ;  /* 0x000000ff0600728c */ /* 0x000fc6000bf25270 */
[----:B------:R-:W-:Y:S08]  /*0a80*/  BRA.U !UP0, `(.L_x_16) ;  /* 0x00000001084c7547 */ /* 0x000ff0000b800000 */
[----:B012---:R-:W0:Y:S02]  /*0a90*/  LDC.64 R4, c[0x0][0x388] ;  /* 0x0000e200ff047b82 */ /* 0x007e240000000a00 */
[----:B0-----:R-:W-:-:S05]  /*0aa0*/  IMAD.WIDE.U32 R4, R2, 0x4, R4 ;  /* 0x0000000402047825 */ /* 0x001fca00078e0004 */
[----:B------:R-:W2:Y:S04]  /*0ab0*/  LDG.E R6, desc[UR10][R4.64] ;  /* 0x0000000a04067981 */ /* 0x000ea8000c1e1900 */
[----:B------:R-:W3:Y:S04]  /*0ac0*/  LDG.E R7, desc[UR10][R4.64+0x4] ;  /* 0x0000040a04077981 */ /* 0x000ee8000c1e1900 */
[----:B------:R-:W4:Y:S04]  /*0ad0*/  LDG.E R9, desc[UR10][R4.64+0x8] ;  /* 0x0000080a04097981 */ /* 0x000f28000c1e1900 */
[----:B------:R-:W5:Y:S04]  /*0ae0*/  LDG.E R11, desc[UR10][R4.64+0xc] ;  /* 0x00000c0a040b7981 */ /* 0x000f68000c1e1900 */
[----:B------:R-:W5:Y:S04]  /*0af0*/  LDG.E R13, desc[UR10][R4.64+0x10] ;  /* 0x0000100a040d7981 */ /* 0x000f68000c1e1900 */
[----:B------:R-:W5:Y:S04]  /*0b00*/  LDG.E R15, desc[UR10][R4.64+0x14] ;  /* 0x0000140a040f7981 */ /* 0x000f68000c1e1900 */
[----:B------:R-:W5:Y:S04]  /*0b10*/  LDG.E R17, desc[UR10][R4.64+0x18] ;  /* 0x0000180a04117981 */ /* 0x000f68000c1e1900 */
[----:B------:R-:W5:Y:S01]  /*0b20*/  LDG.E R19, desc[UR10][R4.64+0x1c] ;  /* 0x00001c0a04137981 */ /* 0x000f62000c1e1900 */
[----:B------:R-:W-:Y:S01]  /*0b30*/  IADD3 R2, PT, PT, R2, 0x8, RZ ;  /* 0x0000000802027810 */ /* 0x000fe20007ffe0ff */
[----:B--2---:R-:W-:-:S04]  /*0b40*/  FADD R6, R3, R6 ;  /* 0x0000000603067221 */ /* 0x004fc80000000000 */
[----:B---3--:R-:W-:-:S04]  /*0b50*/  FADD R6, R6, R7 ;  /* 0x0000000706067221 */ /* 0x008fc80000000000 */
[----:B----4-:R-:W-:-:S04]  /*0b60*/  FADD R6, R6, R9 ;  /* 0x0000000906067221 */ /* 0x010fc80000000000 */
[----:B-----5:R-:W-:-:S04]  /*0b70*/  FADD R6, R6, R11 ;  /* 0x0000000b06067221 */ /* 0x020fc80000000000 */
[----:B------:R-:W-:-:S04]  /*0b80*/  FADD R6, R6, R13 ;  /* 0x0000000d06067221 */ /* 0x000fc80000000000 */
[----:B------:R-:W-:-:S04]  /*0b90*/  FADD R6, R6, R15 ;  /* 0x0000000f06067221 */ /* 0x000fc80000000000 */
[----:B------:R-:W-:-:S04]  /*0ba0*/  FADD R6, R6, R17 ;  /* 0x0000001106067221 */ /* 0x000fc80000000000 */
[----:B------:R-:W-:-:S07]  /*0bb0*/  FADD R3, R6, R19 ;  /* 0x0000001306037221 */ /* 0x000fce0000000000 */
.L_x_16:
        /* <DEDUP_REMOVED lines=10> */
[----:B------:R-:W5:Y:S01]  /*0c60*/  LDG.E R11, desc[UR10][R4.64+0xc] ;  /* 0x00000c0a040b7981 */ /* 0x000f62000c1e1900 */
[----:B------:R-:W-:Y:S01]  /*0c70*/  IADD3 R2, PT, PT, R2, 0x4, RZ ;  /* 0x0000000402027810 */ /* 0x000fe20007ffe0ff */
[----:B--2---:R-:W-:-:S04]  /*0c80*/  FADD R6, R3, R6 ;  /* 0x0000000603067221 */ /* 0x004fc80000000000 */
[----:B---3--:R-:W-:-:S04]  /*0c90*/  FADD R6, R6, R7 ;  /* 0x0000000706067221 */ /* 0x008fc80000000000 */
[----:B----4-:R-:W-:-:S04]  /*0ca0*/  FADD R6, R6, R9 ;  /* 0x0000000906067221 */ /* 0x010fc80000000000 */
[----:B-----5:R-:W-:-:S07]  /*0cb0*/  FADD R3, R6, R11 ;  /* 0x0000000b06037221 */ /* 0x020fce0000000000 */
.L_x_17:
[----:B------:R-:W-:Y:S05]  /*0cc0*/  BRA.U !UP1, `(.L_x_15) ;  /* 0x0000000109287547 */ /* 0x000fea000b800000 */
[----:B012---:R-:W0:Y:S01]  /*0cd0*/  LDC.64 R4, c[0x0][0x388] ;  /* 0x0000e200ff047b82 */ /* 0x007e220000000a00 */
[----:B------:R-:W-:Y:S01]  /*0ce0*/  UIADD3 UR4, UPT, UPT, -UR4, URZ, URZ ;  /* 0x000000ff04047290 */ /* 0x000fe2000fffe1ff */
[----:B0-----:R-:W-:-:S11]  /*0cf0*/  IMAD.WIDE.U32 R4, R2, 0x4, R4 ;  /* 0x0000000402047825 */ /* 0x001fd600078e0004 */
.L_x_18:
[----:B------:R0:W2:Y:S01]  /*0d00*/  LDG.E R2, desc[UR10][R4.64] ;  /* 0x0000000a04027981 */ /* 0x0000a2000c1e1900 */
[----:B------:R-:W-:-:S04]  /*0d10*/  UIADD3 UR4, UPT, UPT, UR4, 0x1, URZ ;  /* 0x0000000104047890 */ /* 0x000fc8000fffe0ff */
[----:B------:R-:W-:Y:S01]  /*0d20*/  UISETP.NE.AND UP0, UPT, UR4, URZ, UPT ;  /* 0x000000ff0400728c */ /* 0x000fe2000bf05270 */
[----:B0-----:R-:W-:-:S04]  /*0d30*/  IADD3 R4, P0, PT, R4, 0x4, RZ ;  /* 0x0000000404047810 */ /* 0x001fc80007f1e0ff */
[----:B------:R-:W-:Y:S01]  /*0d40*/  IADD3.X R5, PT, PT, RZ, R5, RZ, P0, !PT ;  /* 0x00000005ff057210 */ /* 0x000fe200007fe4ff */
[----:B--2---:R-:W-:-:S03]  /*0d50*/  FADD R3, R2, R3 ;  /* 0x0000000302037221 */ /* 0x004fc60000000000 */
[----:B------:R-:W-:Y:S05]  /*0d60*/  BRA.U UP0, `(.L_x_18) ;  /* 0xfffffffd00e47547 */ /* 0x000fea000b83ffff */
.L_x_15:
[----:B------:R-:W-:-:S04]  /*0d70*/  ISETP.GE.AND P0, PT, R0, 0x1, PT ;  /* 0x000000010000780c */ /* 0x000fc80003f06270 */
[----:B------:R-:W-:-:S13]  /*0d80*/  FSETP.LEU.OR P0, PT, R3, RZ, !P0 ;  /* 0x000000ff0300720b */ /* 0x000fda000470b400 */
[----:B------:R-:W-:Y:S05]  /*0d90*/  @P0 EXIT ;  /* 0x000000000000094d */ /* 0x000fea0003800000 */
[C---:B------:R-:W-:Y:S01]  /*0da0*/  ISETP.GE.U32.AND P0, PT, R0.reuse, 0x10, PT ;  /* 0x000000100000780c */ /* 0x040fe20003f06070 */
[----:B------:R-:W-:Y:S01]  /*0db0*/  HFMA2 R2, -RZ, RZ, 0, 0 ;  /* 0x00000000ff027431 */ /* 0x000fe200000001ff */
[----:B------:R-:W-:-:S11]  /*0dc0*/  LOP3.LUT R10, R0, 0xf, RZ, 0xc0, !PT ;  /* 0x0000000f000a7812 */ /* 0x000fd600078ec0ff */
[----:B------:R-:W-:Y:S05]  /*0dd0*/  @!P0 BRA `(.L_x_19) ;  /* 0x0000000c00948947 */ /* 0x000fea0003800000 */
[----:B------:R-:W3:Y:S01]  /*0de0*/  LDCU.64 UR4, c[0x0][0x380] ;  /* 0x00007000ff0477ac */ /* 0x000ee20008000a00 */
[----:B------:R-:W-:-:S04]  /*0df0*/  LOP3.LUT R2, R0, 0x7ffffff0, RZ, 0xc0, !PT ;  /* 0x7ffffff000027812 */ /* 0x000fc800078ec0ff */
[----:B------:R-:W-:Y:S01]  /*0e00*/  IADD3 R6, PT, PT, -R2, RZ, RZ ;  /* 0x000000ff02067210 */ /* 0x000fe20007ffe1ff */
[----:B---3--:R-:W-:-:S04]  /*0e10*/  UIADD3 UR4, UP0, UPT, UR4, 0x20, URZ ;  /* 0x0000002004047890 */ /* 0x008fc8000ff1e0ff */
[----:B------:R-:W-:Y:S02]  /*0e20*/  UIADD3.X UR5, UPT, UPT, URZ, UR5, URZ, UP0, !UPT ;  /* 0x00000005ff057290 */ /* 0x000fe400087fe4ff */
[----:B------:R-:W-:-:S04]  /*0e30*/  MOV R0, UR4 ;  /* 0x0000000400007c02 */ /* 0x000fc80008000f00 */
[----:B--2---:R-:W-:-:S07]  /*0e40*/  MOV R7, UR5 ;  /* 0x0000000500077c02 */ /* 0x004fce0008000f00 */
.L_x_36:
[----:B---3--:R-:W-:Y:S02]  /*0e50*/  MOV R4, R0 ;  /* 0x0000000000047202 */ /* 0x008fe40000000f00 */
[----:B01----:R-:W-:-:S05]  /*0e60*/  MOV R5, R7 ;  /* 0x0000000700057202 */ /* 0x003fca0000000f00 */
[----:B------:R-:W2:Y:S01]  /*0e70*/  LDG.E R0, desc[UR10][R4.64+-0x20] ;  /* 0xffffe00a04007981 */ /* 0x000ea2000c1e1900 */
[----:B------:R-:W0:Y:S01]  /*0e80*/  MUFU.RCP R8, R3 ;  /* 0x0000000300087308 */ /* 0x000e220000001000 */
[----:B------:R-:W-:-:S04]  /*0e90*/  IADD3 R6, PT, PT, R6, 0x10, RZ ;  /* 0x0000001006067810 */ /* 0x000fc80007ffe0ff */
[----:B------:R-:W-:Y:S01]  /*0ea0*/  ISETP.NE.AND P2, PT, R6, RZ, PT ;  /* 0x000000ff0600720c */ /* 0x000fe20003f45270 */
[----:B0-----:R-:W-:-:S04]  /*0eb0*/  FFMA R7, R8, -R3, 1 ;  /* 0x3f80000008077423 */ /* 0x001fc80000000803 */
[----:B------:R-:W-:Y:S01]  /*0ec0*/  FFMA R7, R8, R7, R8 ;  /* 0x0000000708077223 */ /* 0x000fe20000000008 */
[----:B--2---:R-:W0:Y:S03]  /*0ed0*/  FCHK P0, R0, R3 ;  /* 0x0000000300007302 */ /* 0x004e260000000000 */
[----:B------:R-:W-:-:S04]  /*0ee0*/  FFMA R8, R0, R7, RZ ;  /* 0x0000000700087223 */ /* 0x000fc800000000ff */
[----:B------:R-:W-:-:S04]  /*0ef0*/  FFMA R9, R8, -R3, R0 ;  /* 0x8000000308097223 */ /* 0x000fc80000000000 */
[----:B------:R-:W-:Y:S01]  /*0f00*/  FFMA R7, R7, R9, R8 ;  /* 0x0000000907077223 */ /* 0x000fe20000000008 */
[----:B0-----:R-:W-:Y:S06]  /*0f10*/  @!P0 BRA `(.L_x_20) ;  /* 0x0000000000088947 */ /* 0x001fec0003800000 */
[----:B------:R-:W-:-:S07]  /*0f20*/  MOV R8, 0xf40 ;  /* 0x00000f4000087802 */ /* 0x000fce0000000f00 */
[----:B------:R-:W-:Y:S05]  /*0f30*/  CALL.REL.NOINC `($__internal_0_$__cuda_sm3x_div_rn_noftz_f32_slowpath) ;  /* 0x00000018006c7944 */ /* 0x000fea0003c00000 */
.L_x_20:
[----:B------:R-:W2:Y:S01]  /*0f40*/  LDG.E R11, desc[UR10][R4.64+-0x1c] ;  /* 0xffffe40a040b7981 */ /* 0x000ea2000c1e1900 */
[----:B------:R-:W0:Y:S03]  /*0f50*/  MUFU.RCP R0, R3 ;  /* 0x0000000300007308 */ /* 0x000e260000001000 */
[----:B------:R1:W-:Y:S01]  /*0f60*/  STG.E desc[UR10][R4.64+-0x20], R7 ;  /* 0xffffe00704007986 */ /* 0x0003e2000c10190a */
[----:B0-----:R-:W-:-:S04]  /*0f70*/  FFMA R9, R0, -R3, 1 ;  /* 0x3f80000000097423 */ /* 0x001fc80000000803 */
[----:B------:R-:W-:Y:S01]  /*0f80*/  FFMA R0, R0, R9, R0 ;  /* 0x0000000900007223 */ /* 0x000fe20000000000 */
[----:B--2---:R-:W0:Y:S03]  /*0f90*/  FCHK P0, R11, R3 ;  /* 0x000000030b007302 */ /* 0x004e260000000000 */
[----:B------:R-:W-:-:S04]  /*0fa0*/  FFMA R8, R0, R11, RZ ;  /* 0x0000000b00087223 */ /* 0x000fc800000000ff */
[----:B------:R-:W-:-:S04]  /*0fb0*/  FFMA R9, R8, -R3, R11 ;  /* 0x8000000308097223 */ /* 0x000fc8000000000b */
[----:B------:R-:W-:Y:S01]  /*0fc0*/  FFMA R9, R0, R9, R8 ;  /* 0x0000000900097223 */ /* 0x000fe20000000008 */
[----:B01----:R-:W-:Y:S06]  /*0fd0*/  @!P0 BRA `(.L_x_21) ;  /* 0x0000000000108947 */ /* 0x003fec0003800000 */
[----:B------:R-:W-:Y:S02]  /*0fe0*/  MOV R0, R11 ;  /* 0x0000000b00007202 */ /* 0x000fe40000000f00 */
[----:B------:R-:W-:-:S07]  /*0ff0*/  MOV R8, 0x1010 ;  /* 0x0000101000087802 */ /* 0x000fce0000000f00 */
[----:B------:R-:W-:Y:S05]  /*1000*/  CALL.REL.NOINC `($__internal_0_$__cuda_sm3x_div_rn_noftz_f32_slowpath) ;  /* 0x0000001800387944 */ /* 0x000fea0003c00000 */
[----:B------:R-:W-:-:S07]  /*1010*/  MOV R9, R7 ;  /* 0x0000000700097202 */ /* 0x000fce0000000f00 */
.L_x_21:
        /* <DEDUP_REMOVED lines=13> */
.L_x_22:
        /* <DEDUP_REMOVED lines=14> */
.L_x_23:
        /* <DEDUP_REMOVED lines=13> */
.L_x_24:
        /* <DEDUP_REMOVED lines=14> */
.L_x_25:
        /* <DEDUP_REMOVED lines=13> */
.L_x_26:
        /* <DEDUP_REMOVED lines=14> */
.L_x_27:
        /* <DEDUP_REMOVED lines=13> */
.L_x_28:
        /* <DEDUP_REMOVED lines=14> */
.L_x_29:
        /* <DEDUP_REMOVED lines=13> */
.L_x_30:
        /* <DEDUP_REMOVED lines=14> */
.L_x_31:
        /* <DEDUP_REMOVED lines=13> */
.L_x_32:
        /* <DEDUP_REMOVED lines=14> */
.L_x_33:
        /* <DEDUP_REMOVED lines=13> */
.L_x_34:
        /* <DEDUP_REMOVED lines=14> */
.L_x_35:
[----:B------:R3:W-:Y:S01]  /*1bf0*/  STG.E desc[UR10][R4.64+0x1c], R9 ;  /* 0x00001c0904007986 */ /* 0x0007e2000c10190a */
[----:B------:R-:W-:-:S04]  /*1c00*/  IADD3 R0, P0, PT, R4, 0x40, RZ ;  /* 0x0000004004007810 */ /* 0x000fc80007f1e0ff */
[----:B------:R-:W-:Y:S01]  /*1c10*/  IADD3.X R7, PT, PT, RZ, R5, RZ, P0, !PT ;  /* 0x00000005ff077210 */ /* 0x000fe200007fe4ff */
[----:B------:R-:W-:Y:S08]  /*1c20*/  @P2 BRA `(.L_x_36) ;  /* 0xfffffff000882947 */ /* 0x000ff0000383ffff */
.L_x_19:
[----:B------:R-:W-:-:S13]  /*1c30*/  ISETP.NE.AND P0, PT, R10, RZ, PT ;  /* 0x000000ff0a00720c */ /* 0x000fda0003f05270 */
[----:B------:R-:W-:Y:S05]  /*1c40*/  @!P0 EXIT ;  /* 0x000000000000894d */ /* 0x000fea0003800000 */
[----:B------:R-:W4:Y:S01]  /*1c50*/  LDCU UR4, c[0x0][0x390] ;  /* 0x00007200ff0477ac */ /* 0x000f220008000800 */
[----:B------:R-:W-:Y:S01]  /*1c60*/  ISETP.GE.U32.AND P0, PT, R10, 0x8, PT ;  /* 0x000000080a00780c */ /* 0x000fe20003f06070 */
[----:B----4-:R-:W-:-:S12]  /*1c70*/  ULOP3.LUT UR4, UR4, 0x7, URZ, 0xc0, !UPT ;  /* 0x0000000704047892 */ /* 0x010fd8000f8ec0ff */
[----:B------:R-:W-:Y:S05]  /*1c80*/  @!P0 BRA `(.L_x_37) ;  /* 0x0000000400bc8947 */ /* 0x000fea0003800000 */
[----:B0123--:R-:W0:Y:S02]  /*1c90*/  LDC.64 R4, c[0x0][0x380] ;  /* 0x0000e000ff047b82 */ /* 0x00fe240000000a00 */
[----:B0-----:R-:W-:-:S05]  /*1ca0*/  IMAD.WIDE.U32 R4, R2, 0x4, R4 ;  /* 0x0000000402047825 */ /* 0x001fca00078e0004 */
[----:B------:R-:W2:Y:S01]  /*1cb0*/  LDG.E R9, desc[UR10][R4.64] ;  /* 0x0000000a04097981 */ /* 0x000ea2000c1e1900 */
[----:B------:R-:W0:Y:S02]  /*1cc0*/  MUFU.RCP R0, R3 ;  /* 0x0000000300007308 */ /* 0x000e240000001000 */
[----:B0-----:R-:W-:-:S04]  /*1cd0*/  FFMA R7, R0, -R3, 1 ;  /* 0x3f80000000077423 */ /* 0x001fc80000000803 */
[----:B------:R-:W-:Y:S02]  /*1ce0*/  FFMA R0, R0, R7, R0 ;  /* 0x0000000700007223 */ /* 0x000fe40000000000 */
[----:B--2---:R-:W0:Y:S02]  /*1cf0*/  FCHK P0, R9, R3 ;  /* 0x0000000309007302 */ /* 0x004e240000000000 */
[----:B------:R-:W-:-:S04]  /*1d00*/  FFMA R6, R0, R9, RZ ;  /* 0x0000000900067223 */ /* 0x000fc800000000ff */
[----:B------:R-:W-:-:S04]  /*1d10*/  FFMA R7, R6, -R3, R9 ;  /* 0x8000000306077223 */ /* 0x000fc80000000009 */
[----:B------:R-:W-:Y:S01]  /*1d20*/  FFMA R7, R0, R7, R6 ;  /* 0x0000000700077223 */ /* 0x000fe20000000006 */
[----:B0-----:R-:W-:Y:S06]  /*1d30*/  @!P0 BRA `(.L_x_38) ;  /* 0x00000000000c8947 */ /* 0x001fec0003800000 */
[----:B------:R-:W-:Y:S02]  /*1d40*/  MOV R0, R9 ;  /* 0x0000000900007202 */ /* 0x000fe40000000f00 */
[----:B------:R-:W-:-:S07]  /*1d50*/  MOV R8, 0x1d70 ;  /* 0x00001d7000087802 */ /* 0x000fce0000000f00 */
[----:B------:R-:W-:Y:S05]  /*1d60*/  CALL.REL.NOINC `($__internal_0_$__cuda_sm3x_div_rn_noftz_f32_slowpath) ;  /* 0x0000000800e07944 */ /* 0x000fea0003c00000 */
.L_x_38:
        /* <DEDUP_REMOVED lines=14> */
.L_x_39:
        /* <DEDUP_REMOVED lines=13> */
.L_x_40:
        /* <DEDUP_REMOVED lines=14> */
.L_x_41:
        /* <DEDUP_REMOVED lines=13> */
.L_x_42:
        /* <DEDUP_REMOVED lines=14> */
.L_x_43:
        /* <DEDUP_REMOVED lines=13> */
.L_x_44:
        /* <DEDUP_REMOVED lines=14> */
.L_x_45:
[----:B------:R4:W-:Y:S01]  /*2360*/  STG.E desc[UR10][R4.64+0x1c], R9 ;  /* 0x00001c0904007986 */ /* 0x0009e2000c10190a */
[----:B------:R-:W-:-:S07]  /*2370*/  IADD3 R2, PT, PT, R2, 0x8, RZ ;  /* 0x0000000802027810 */ /* 0x000fce0007ffe0ff */
.L_x_37:
[----:B------:R-:W-:-:S13]  /*2380*/  ISETP.NE.AND P0, PT, RZ, UR4, PT ;  /* 0x00000004ff007c0c */ /* 0x000fda000bf05270 */
[----:B------:R-:W-:Y:S05]  /*2390*/  @!P0 EXIT ;  /* 0x000000000000894d */ /* 0x000fea0003800000 */
[----:B------:R-:W5:Y:S01]  /*23a0*/  LDCU UR5, c[0x0][0x390] ;  /* 0x00007200ff0577ac */ /* 0x000f620008000800 */
[----:B------:R-:W-:Y:S02]  /*23b0*/  UISETP.GE.U32.AND UP0, UPT, UR4, 0x4, UPT ;  /* 0x000000040400788c */ /* 0x000fe4000bf06070 */
[----:B-----5:R-:W-:-:S07]  /*23c0*/  ULOP3.LUT UR5, UR5, 0x3, URZ, 0xc0, !UPT ;  /* 0x0000000305057892 */ /* 0x020fce000f8ec0ff */
[----:B------:R-:W-:Y:S05]  /*23d0*/  BRA.U !UP0, `(.L_x_46) ;  /* 0x0000000108e47547 */ /* 0x000fea000b800000 */
[----:B01234-:R-:W0:Y:S02]  /*23e0*/  LDC.64 R4, c[0x0][0x380] ;  /* 0x0000e000ff047b82 */ /* 0x01fe240000000a00 */
        /* <DEDUP_REMOVED lines=13> */
.L_x_47:
        /* <DEDUP_REMOVED lines=14> */
.L_x_48:
        /* <DEDUP_REMOVED lines=13> */
.L_x_49:
        /* <DEDUP_REMOVED lines=14> */
.L_x_50:
[----:B------:R0:W-:Y:S01]  /*2750*/  STG.E desc[UR10][R4.64+0xc], R9 ;  /* 0x00000c0904007986 */ /* 0x0001e2000c10190a */
[----:B------:R-:W-:-:S07]  /*2760*/  IADD3 R2, PT, PT, R2, 0x4, RZ ;  /* 0x0000000402027810 */ /* 0x000fce0007ffe0ff */
.L_x_46:
[----:B------:R-:W-:-:S13]  /*2770*/  ISETP.NE.AND P0, PT, RZ, UR5, PT ;  /* 0x00000005ff007c0c */ /* 0x000fda000bf05270 */
[----:B------:R-:W-:Y:S05]  /*2780*/  @!P0 EXIT ;  /* 0x000000000000894d */ /* 0x000fea0003800000 */
[----:B01234-:R-:W0:Y:S01]  /*2790*/  LDC.64 R4, c[0x0][0x380] ;  /* 0x0000e000ff047b82 */ /* 0x01fe220000000a00 */
[----:B------:R-:W-:Y:S01]  /*27a0*/  UIADD3 UR4, UPT, UPT, -UR5, URZ, URZ ;  /* 0x000000ff05047290 */ /* 0x000fe2000fffe1ff */
[----:B0-----:R-:W-:-:S11]  /*27b0*/  IMAD.WIDE.U32 R4, R2, 0x4, R4 ;  /* 0x0000000402047825 */ /* 0x001fd600078e0004 */
.L_x_52:
[----:B------:R-:W2:Y:S01]  /*27c0*/  LDG.E R9, desc[UR10][R4.64] ;  /* 0x0000000a04097981 */ /* 0x000ea2000c1e1900 */
[----:B------:R-:W0:Y:S01]  /*27d0*/  MUFU.RCP R0, R3 ;  /* 0x0000000300007308 */ /* 0x000e220000001000 */
[----:B------:R-:W-:-:S04]  /*27e0*/  UIADD3 UR4, UPT, UPT, UR4, 0x1, URZ ;  /* 0x0000000104047890 */ /* 0x000fc8000fffe0ff */
[----:B------:R-:W-:Y:S01]  /*27f0*/  UISETP.NE.AND UP0, UPT, UR4, URZ, UPT ;  /* 0x000000ff0400728c */ /* 0x000fe2000bf05270 */
[----:B0-----:R-:W-:-:S04]  /*2800*/  FFMA R7, R0, -R3, 1 ;  /* 0x3f80000000077423 */ /* 0x001fc80000000803 */
[----:B------:R-:W-:Y:S01]  /*2810*/  FFMA R0, R0, R7, R0 ;  /* 0x0000000700007223 */ /* 0x000fe20000000000 */
[----:B--2---:R-:W0:Y:S03]  /*2820*/  FCHK P0, R9, R3 ;  /* 0x0000000309007302 */ /* 0x004e260000000000 */
[----:B------:R-:W-:-:S04]  /*2830*/  FFMA R2, R0, R9, RZ ;  /* 0x0000000900027223 */ /* 0x000fc800000000ff */
[----:B------:R-:W-:-:S04]  /*2840*/  FFMA R7, R2, -R3, R9 ;  /* 0x8000000302077223 */ /* 0x000fc80000000009 */
[----:B------:R-:W-:Y:S01]  /*2850*/  FFMA R7, R0, R7, R2 ;  /* 0x0000000700077223 */ /* 0x000fe20000000002 */
[----:B0-----:R-:W-:Y:S06]  /*2860*/  @!P0 BRA `(.L_x_51) ;  /* 0x00000000000c8947 */ /* 0x001fec0003800000 */
[----:B------:R-:W-:Y:S02]  /*2870*/  MOV R0, R9 ;  /* 0x0000000900007202 */ /* 0x000fe40000000f00 */
[----:B------:R-:W-:-:S07]  /*2880*/  MOV R8, 0x28a0 ;  /* 0x000028a000087802 */ /* 0x000fce0000000f00 */
[----:B------:R-:W-:Y:S05]  /*2890*/  CALL.REL.NOINC `($__internal_0_$__cuda_sm3x_div_rn_noftz_f32_slowpath) ;  /* 0x0000000000147944 */ /* 0x000fea0003c00000 */
.L_x_51:
[----:B------:R0:W-:Y:S02]  /*28a0*/  STG.E desc[UR10][R4.64], R7 ;  /* 0x0000000704007986 */ /* 0x0001e4000c10190a */
[----:B0-----:R-:W-:-:S04]  /*28b0*/  IADD3 R4, P0, PT, R4, 0x4, RZ ;  /* 0x0000000404047810 */ /* 0x001fc80007f1e0ff */
[----:B------:R-:W-:Y:S01]  /*28c0*/  IADD3.X R5, PT, PT, RZ, R5, RZ, P0, !PT ;  /* 0x00000005ff057210 */ /* 0x000fe200007fe4ff */
[----:B------:R-:W-:Y:S08]  /*28d0*/  BRA.U UP0, `(.L_x_52) ;  /* 0xfffffffd00b87547 */ /* 0x000ff0000b83ffff */
[----:B------:R-:W-:Y:S05]  /*28e0*/  EXIT ;  /* 0x000000000000794d */ /* 0x000fea0003800000 */
        .weak           $__internal_0_$__cuda_sm3x_div_rn_noftz_f32_slowpath
        .type           $__internal_0_$__cuda_sm3x_div_rn_noftz_f32_slowpath,@function
        .size           $__internal_0_$__cuda_sm3x_div_rn_noftz_f32_slowpath,(.L_x_180 - $__internal_0_$__cuda_sm3x_div_rn_noftz_f32_slowpath)
$__internal_0_$__cuda_sm3x_div_rn_noftz_f32_slowpath:
[----:B------:R-:W-:Y:S02]  /*28f0*/  SHF.R.U32.HI R7, RZ, 0x17, R3 ;  /* 0x00000017ff077819 */ /* 0x000fe40000011603 */
[----:B------:R-:W-:Y:S02]  /*2900*/  SHF.R.U32.HI R9, RZ, 0x17, R0 ;  /* 0x00000017ff097819 */ /* 0x000fe40000011600 */
[----:B------:R-:W-:Y:S02]  /*2910*/  LOP3.LUT R7, R7, 0xff, RZ, 0xc0, !PT ;  /* 0x000000ff07077812 */ /* 0x000fe400078ec0ff */
[----:B------:R-:W-:Y:S02]  /*2920*/  LOP3.LUT R13, R9, 0xff, RZ, 0xc0, !PT ;  /* 0x000000ff090d7812 */ /* 0x000fe400078ec0ff */
[----:B------:R-:W-:Y:S02]  /*2930*/  IADD3 R14, PT, PT, R7, -0x1, RZ ;  /* 0xffffffff070e7810 */ /* 0x000fe40007ffe0ff */
[----:B------:R-:W-:-:S02]  /*2940*/  IADD3 R12, PT, PT, R13, -0x1, RZ ;  /* 0xffffffff0d0c7810 */ /* 0x000fc40007ffe0ff */
[----:B------:R-:W-:Y:S02]  /*2950*/  ISETP.GT.U32.AND P0, PT, R14, 0xfd, PT ;  /* 0x000000fd0e00780c */ /* 0x000fe40003f04070 */
[----:B------:R-:W-:Y:S02]  /*2960*/  MOV R11, R3 ;  /* 0x00000003000b7202 */ /* 0x000fe40000000f00 */
[----:B------:R-:W-:-:S13]  /*2970*/  ISETP.GT.U32.OR P0, PT, R12, 0xfd, P0 ;  /* 0x000000fd0c00780c */ /* 0x000fda0000704470 */
[----:B------:R-:W-:Y:S01]  /*2980*/  @!P0 MOV R9, RZ ;  /* 0x000000ff00098202 */ /* 0x000fe20000000f00 */
[----:B------:R-:W-:Y:S06]  /*2990*/  @!P0 BRA `(.L_x_53) ;  /* 0x00000000005c8947 */ /* 0x000fec0003800000 */
[----:B------:R-:W-:Y:S02]  /*29a0*/  FSETP.GTU.FTZ.AND P0, PT, |R0|, +INF , PT ;  /* 0x7f8000000000780b */ /* 0x000fe40003f1c200 */
[----:B------:R-:W-:-:S04]  /*29b0*/  FSETP.GTU.FTZ.AND P1, PT, |R3|, +INF , PT ;  /* 0x7f8000000300780b */ /* 0x000fc80003f3c200 */
[----:B------:R-:W-:-:S13]  /*29c0*/  PLOP3.LUT P0, PT, P0, P1, PT, 0xf8, 0x8f ;  /* 0x00000000008f781c */ /* 0x000fda0000703f70 */
[----:B------:R-:W-:Y:S05]  /*29d0*/  @P0 BRA `(.L_x_54) ;  /* 0x0000000400440947 */ /* 0x000fea0003800000 */
[----:B------:R-:W-:-:S13]  /*29e0*/  LOP3.LUT P0, RZ, R11, 0x7fffffff, R0, 0xc8, !PT ;  /* 0x7fffffff0bff7812 */ /* 0x000fda000780c800 */
[----:B------:R-:W-:Y:S05]  /*29f0*/  @!P0 BRA `(.L_x_55) ;  /* 0x0000000400348947 */ /* 0x000fea0003800000 */
[C---:B------:R-:W-:Y:S02]  /*2a00*/  FSETP.NEU.FTZ.AND P3, PT, |R0|.reuse, +INF , PT ;  /* 0x7f8000000000780b */ /* 0x040fe40003f7d200 */
[----:B------:R-:W-:Y:S02]  /*2a10*/  FSETP.NEU.FTZ.AND P1, PT, |R3|, +INF , PT ;  /* 0x7f8000000300780b */ /* 0x000fe40003f3d200 */
[----:B------:R-:W-:-:S11]  /*2a20*/  FSETP.NEU.FTZ.AND P0, PT, |R0|, +INF , PT ;  /* 0x7f8000000000780b */ /* 0x000fd60003f1d200 */
[----:B------:R-:W-:Y:S05]  /*2a30*/  @!P1 BRA !P3, `(.L_x_55) ;  /* 0x0000000400249947 */ /* 0x000fea0005800000 */
[----:B------:R-:W-:-:S04]  /*2a40*/  LOP3.LUT P3, RZ, R0, 0x7fffffff, RZ, 0xc0, !PT ;  /* 0x7fffffff00ff7812 */ /* 0x000fc8000786c0ff */
[----:B------:R-:W-:-:S13]  /*2a50*/  PLOP3.LUT P1, PT, P1, P3, PT, 0x2f, 0xf2 ;  /* 0x0000000000f2781c */ /* 0x000fda0000f26577 */
[----:B------:R-:W-:Y:S05]  /*2a60*/  @P1 BRA `(.L_x_56) ;  /* 0x0000000400101947 */ /* 0x000fea0003800000 */
[----:B------:R-:W-:-:S04]  /*2a70*/  LOP3.LUT P1, RZ, R11, 0x7fffffff, RZ, 0xc0, !PT ;  /* 0x7fffffff0bff7812 */ /* 0x000fc8000782c0ff */
[----:B------:R-:W-:-:S13]  /*2a80*/  PLOP3.LUT P0, PT, P0, P1, PT, 0x2f, 0xf2 ;  /* 0x0000000000f2781c */ /* 0x000fda0000702577 */
[----:B------:R-:W-:Y:S05]  /*2a90*/  @P0 BRA `(.L_x_57) ;  /* 0x0000000000f80947 */ /* 0x000fea0003800000 */
[----:B------:R-:W-:Y:S02]  /*2aa0*/  ISETP.GE.AND P0, PT, R12, RZ, PT ;  /* 0x000000ff0c00720c */ /* 0x000fe40003f06270 */
[----:B------:R-:W-:-:S11]  /*2ab0*/  ISETP.GE.AND P1, PT, R14, RZ, PT ;  /* 0x000000ff0e00720c */ /* 0x000fd60003f26270 */
[----:B------:R-:W-:Y:S01]  /*2ac0*/  @P0 MOV R9, RZ ;  /* 0x000000ff00090202 */ /* 0x000fe20000000f00 */
[----:B------:R-:W-:Y:S01]  /*2ad0*/  @!P0 FFMA R0, R0, 1.84467440737095516160e+19, RZ ;  /* 0x5f80000000008823 */ /* 0x000fe200000000ff */
[----:B------:R-:W-:Y:S01]  /*2ae0*/  @!P0 MOV R9, 0xffffffc0 ;  /* 0xffffffc000098802 */ /* 0x000fe20000000f00 */
[----:B------:R-:W-:-:S03]  /*2af0*/  @!P1 FFMA R11, R3, 1.84467440737095516160e+19, RZ ;  /* 0x5f800000030b9823 */ /* 0x000fc600000000ff */
[----:B------:R-:W-:-:S07]  /*2b00*/  @!P1 IADD3 R9, PT, PT, R9, 0x40, RZ ;  /* 0x0000004009099810 */ /* 0x000fce0007ffe0ff */
.L_x_53:
[----:B------:R-:W-:Y:S02]  /*2b10*/  LEA R12, R7, 0xc0800000, 0x17 ;  /* 0xc0800000070c7811 */ /* 0x000fe400078eb8ff */
[----:B------:R-:W-:Y:S02]  /*2b20*/  IADD3 R13, PT, PT, R13, -0x7f, RZ ;  /* 0xffffff810d0d7810 */ /* 0x000fe40007ffe0ff */
[----:B------:R-:W-:-:S03]  /*2b30*/  IADD3 R14, PT, PT, -R12, R11, RZ ;  /* 0x0000000b0c0e7210 */ /* 0x000fc60007ffe1ff */
[C---:B------:R-:W-:Y:S01]  /*2b40*/  IMAD R0, R13.reuse, -0x800000, R0 ;  /* 0xff8000000d007824 */ /* 0x040fe200078e0200 */
[----:B------:R0:W1:Y:S01]  /*2b50*/  MUFU.RCP R11, R14 ;  /* 0x0000000e000b7308 */ /* 0x0000620000001000 */
[----:B------:R-:W-:Y:S01]  /*2b60*/  FADD.FTZ R15, -R14, -RZ ;  /* 0x800000ff0e0f7221 */ /* 0x000fe20000010100 */
[----:B0-----:R-:W-:-:S04]  /*2b70*/  IADD3 R14, PT, PT, R13, 0x7f, -R7 ;  /* 0x0000007f0d0e7810 */ /* 0x001fc80007ffe807 */
[----:B------:R-:W-:Y:S01]  /*2b80*/  IADD3 R14, PT, PT, R14, R9, RZ ;  /* 0x000000090e0e7210 */ /* 0x000fe20007ffe0ff */
[----:B-1----:R-:W-:-:S04]  /*2b90*/  FFMA R12, R11, R15, 1 ;  /* 0x3f8000000b0c7423 */ /* 0x002fc8000000000f */
[----:B------:R-:W-:-:S04]  /*2ba0*/  FFMA R11, R11, R12, R11 ;  /* 0x0000000c0b0b7223 */ /* 0x000fc8000000000b */
[----:B------:R-:W-:-:S04]  /*2bb0*/  FFMA R12, R0, R11, RZ ;  /* 0x0000000b000c7223 */ /* 0x000fc800000000ff */
[----:B------:R-:W-:-:S04]  /*2bc0*/  FFMA R16, R15, R12, R0 ;  /* 0x0000000c0f107223 */ /* 0x000fc80000000000 */
[----:B------:R-:W-:-:S04]  /*2bd0*/  FFMA R12, R11, R16, R12 ;  /* 0x000000100b0c7223 */ /* 0x000fc8000000000c */
[----:B------:R-:W-:-:S04]  /*2be0*/  FFMA R15, R15, R12, R0 ;  /* 0x0000000c0f0f7223 */ /* 0x000fc80000000000 */
[----:B------:R-:W-:-:S05]  /*2bf0*/  FFMA R0, R11, R15, R12 ;  /* 0x0000000f0b007223 */ /* 0x000fca000000000c */
[----:B------:R-:W-:-:S04]  /*2c00*/  SHF.R.U32.HI R7, RZ, 0x17, R0 ;  /* 0x00000017ff077819 */ /* 0x000fc80000011600 */
[----:B------:R-:W-:-:S04]  /*2c10*/  LOP3.LUT R7, R7, 0xff, RZ, 0xc0, !PT ;  /* 0x000000ff07077812 */ /* 0x000fc800078ec0ff */
[----:B------:R-:W-:-:S04]  /*2c20*/  IADD3 R13, PT, PT, R7, R14, RZ ;  /* 0x0000000e070d7210 */ /* 0x000fc80007ffe0ff */
[----:B------:R-:W-:-:S04]  /*2c30*/  IADD3 R7, PT, PT, R13, -0x1, RZ ;  /* 0xffffffff0d077810 */ /* 0x000fc80007ffe0ff */
[----:B------:R-:W-:-:S13]  /*2c40*/  ISETP.GE.U32.AND P0, PT, R7, 0xfe, PT ;  /* 0x000000fe0700780c */ /* 0x000fda0003f06070 */
[----:B------:R-:W-:Y:S05]  /*2c50*/  @!P0 BRA `(.L_x_58) ;  /* 0x0000000000808947 */ /* 0x000fea0003800000 */
[----:B------:R-:W-:-:S13]  /*2c60*/  ISETP.GT.AND P0, PT, R13, 0xfe, PT ;  /* 0x000000fe0d00780c */ /* 0x000fda0003f04270 */
[----:B------:R-:W-:Y:S05]  /*2c70*/  @P0 BRA `(.L_x_59) ;  /* 0x00000000006c0947 */ /* 0x000fea0003800000 */
[----:B------:R-:W-:-:S13]  /*2c80*/  ISETP.GE.AND P0, PT, R13, 0x1, PT ;  /* 0x000000010d00780c */ /* 0x000fda0003f06270 */
[----:B------:R-:W-:Y:S05]  /*2c90*/  @P0 BRA `(.L_x_60) ;  /* 0x0000000000980947 */ /* 0x000fea0003800000 */
[----:B------:R-:W-:Y:S02]  /*2ca0*/  ISETP.GE.AND P0, PT, R13, -0x18, PT ;  /* 0xffffffe80d00780c */ /* 0x000fe40003f06270 */
[----:B------:R-:W-:-:S11]  /*2cb0*/  LOP3.LUT R0, R0, 0x80000000, RZ, 0xc0, !PT ;  /* 0x8000000000007812 */ /* 0x000fd600078ec0ff */
[----:B------:R-:W-:Y:S05]  /*2cc0*/  @!P0 BRA `(.L_x_60) ;  /* 0x00000000008c8947 */ /* 0x000fea0003800000 */
[-CC-:B------:R-:W-:Y:S01]  /*2cd0*/  FFMA.RZ R7, R11, R15.reuse, R12.reuse ;  /* 0x0000000f0b077223 */ /* 0x180fe2000000c00c */
[C---:B------:R-:W-:Y:S02]  /*2ce0*/  IADD3 R14, PT, PT, R13.reuse, 0x20, RZ ;  /* 0x000000200d0e7810 */ /* 0x040fe40007ffe0ff */
[----:B------:R-:W-:Y:S02]  /*2cf0*/  ISETP.NE.AND P3, PT, R13, RZ, PT ;  /* 0x000000ff0d00720c */ /* 0x000fe40003f65270 */
[----:B------:R-:W-:Y:S01]  /*2d00*/  LOP3.LUT R9, R7, 0x7fffff, RZ, 0xc0, !PT ;  /* 0x007fffff07097812 */ /* 0x000fe200078ec0ff */
[CCC-:B------:R-:W-:Y:S01]  /*2d10*/  FFMA.RP R7, R11.reuse, R15.reuse, R12.reuse ;  /* 0x0000000f0b077223 */ /* 0x1c0fe2000000800c */
[----:B------:R-:W-:Y:S01]  /*2d20*/  FFMA.RM R12, R11, R15, R12 ;  /* 0x0000000f0b0c7223 */ /* 0x000fe2000000400c */
[----:B------:R-:W-:Y:S02]  /*2d30*/  ISETP.NE.AND P1, PT, R13, RZ, PT ;  /* 0x000000ff0d00720c */ /* 0x000fe40003f25270 */
[----:B------:R-:W-:-:S02]  /*2d40*/  LOP3.LUT R9, R9, 0x800000, RZ, 0xfc, !PT ;  /* 0x0080000009097812 */ /* 0x000fc400078efcff */
[----:B------:R-:W-:Y:S02]  /*2d50*/  IADD3 R11, PT, PT, -R13, RZ, RZ ;  /* 0x000000ff0d0b7210 */ /* 0x000fe40007ffe1ff */
[----:B------:R-:W-:Y:S02]  /*2d60*/  SHF.L.U32 R14, R9, R14, RZ ;  /* 0x0000000e090e7219 */ /* 0x000fe400000006ff */
[----:B------:R-:W-:Y:S02]  /*2d70*/  FSETP.NEU.FTZ.AND P0, PT, R7, R12, PT ;  /* 0x0000000c0700720b */ /* 0x000fe40003f1d000 */
[----:B------:R-:W-:Y:S02]  /*2d80*/  SEL R12, R11, RZ, P3 ;  /* 0x000000ff0b0c7207 */ /* 0x000fe40001800000 */
[----:B------:R-:W-:Y:S02]  /*2d90*/  ISETP.NE.AND P1, PT, R14, RZ, P1 ;  /* 0x000000ff0e00720c */ /* 0x000fe40000f25270 */
[----:B------:R-:W-:-:S02]  /*2da0*/  SHF.R.U32.HI R12, RZ, R12, R9 ;  /* 0x0000000cff0c7219 */ /* 0x000fc40000011609 */
[----:B------:R-:W-:Y:S02]  /*2db0*/  PLOP3.LUT P0, PT, P0, P1, PT, 0xf8, 0x8f ;  /* 0x00000000008f781c */ /* 0x000fe40000703f70 */
[----:B------:R-:W-:Y:S02]  /*2dc0*/  SHF.R.U32.HI R14, RZ, 0x1, R12 ;  /* 0x00000001ff0e7819 */ /* 0x000fe4000001160c */
[----:B------:R-:W-:-:S04]  /*2dd0*/  SEL R7, RZ, 0x1, !P0 ;  /* 0x00000001ff077807 */ /* 0x000fc80004000000 */
[----:B------:R-:W-:-:S04]  /*2de0*/  LOP3.LUT R7, R7, 0x1, R14, 0xf8, !PT ;  /* 0x0000000107077812 */ /* 0x000fc800078ef80e */
[----:B------:R-:W-:-:S04]  /*2df0*/  LOP3.LUT R7, R7, R12, RZ, 0xc0, !PT ;  /* 0x0000000c07077212 */ /* 0x000fc800078ec0ff */
[----:B------:R-:W-:-:S04]  /*2e00*/  IADD3 R7, PT, PT, R14, R7, RZ ;  /* 0x000000070e077210 */ /* 0x000fc80007ffe0ff */
[----:B------:R-:W-:Y:S01]  /*2e10*/  LOP3.LUT R0, R7, R0, RZ, 0xfc, !PT ;  /* 0x0000000007007212 */ /* 0x000fe200078efcff */
[----:B------:R-:W-:Y:S06]  /*2e20*/  BRA `(.L_x_60) ;  /* 0x0000000000347947 */ /* 0x000fec0003800000 */
.L_x_59:
[----:B------:R-:W-:-:S04]  /*2e30*/  LOP3.LUT R0, R0, 0x80000000, RZ, 0xc0, !PT ;  /* 0x8000000000007812 */ /* 0x000fc800078ec0ff */
[----:B------:R-:W-:Y:S01]  /*2e40*/  LOP3.LUT R0, R0, 0x7f800000, RZ, 0xfc, !PT ;  /* 0x7f80000000007812 */ /* 0x000fe200078efcff */
[----:B------:R-:W-:Y:S06]  /*2e50*/  BRA `(.L_x_60) ;  /* 0x0000000000287947 */ /* 0x000fec0003800000 */
.L_x_58:
[----:B------:R-:W-:Y:S01]  /*2e60*/  LEA R0, R14, R0, 0x17 ;  /* 0x000000000e007211 */ /* 0x000fe200078eb8ff */
[----:B------:R-:W-:Y:S06]  /*2e70*/  BRA `(.L_x_60) ;  /* 0x0000000000207947 */ /* 0x000fec0003800000 */
.L_x_57:
[----:B------:R-:W-:-:S04]  /*2e80*/  LOP3.LUT R0, R11, 0x80000000, R0, 0x48, !PT ;  /* 0x800000000b007812 */ /* 0x000fc800078e4800 */
[----:B------:R-:W-:Y:S01]  /*2e90*/  LOP3.LUT R0, R0, 0x7f800000, RZ, 0xfc, !PT ;  /* 0x7f80000000007812 */ /* 0x000fe200078efcff */
[----:B------:R-:W-:Y:S06]  /*2ea0*/  BRA `(.L_x_60) ;  /* 0x0000000000147947 */ /* 0x000fec0003800000 */
.L_x_56:
[----:B------:R-:W-:Y:S01]  /*2eb0*/  LOP3.LUT R0, R11, 0x80000000, R0, 0x48, !PT ;  /* 0x800000000b007812 */ /* 0x000fe200078e4800 */
[----:B------:R-:W-:Y:S06]  /*2ec0*/  BRA `(.L_x_60) ;  /* 0x00000000000c7947 */ /* 0x000fec0003800000 */
.L_x_55:
[----:B------:R-:W0:Y:S01]  /*2ed0*/  MUFU.RSQ R0, -QNAN ;  /* 0xffc0000000007908 */ /* 0x000e220000001400 */
[----:B------:R-:W-:Y:S05]  /*2ee0*/  BRA `(.L_x_60) ;  /* 0x0000000000047947 */ /* 0x000fea0003800000 */
.L_x_54:
[----:B------:R-:W-:-:S07]  /*2ef0*/  FADD.FTZ R0, R0, R3 ;  /* 0x0000000300007221 */ /* 0x000fce0000010000 */
.L_x_60:
[----:B------:R-:W-:Y:S01]  /*2f00*/  HFMA2 R9, -RZ, RZ, 0, 0 ;  /* 0x00000000ff097431 */ /* 0x000fe200000001ff */
[----:B0-----:R-:W-:-:S03]  /*2f10*/  MOV R7, R0 ;  /* 0x0000000000077202 */ /* 0x001fc60000000f00 */
[----:B------:R-:W-:Y:S05]  /*2f20*/  RET.REL.NODEC R8 `(_Z25pagerank_normalize_kernelPfS_i) ;  /* 0xffffffd008347950 */ /* 0x000fea0003c3ffff */
.L_x_61:
[----:B------:R-:W-:-:S00]  /*2f30*/  BRA `(.L_x_61) ;  /* 0xfffffffc00fc7947 */ /* 0x000fc0000383ffff */
[----:B------:R-:W-:-:S00]  /*2f40*/  NOP ;  /* 0x0000000000007918 */ /* 0x000fc00000000000 */
        /* <DEDUP_REMOVED lines=11> */
.L_x_180:


//--------------------- .text._Z24pagerank_dangling_kernelPfPKfPKiif --------------------------
	.section	.text._Z24pagerank_dangling_kernelPfPKfPKiif,"ax",@progbits
	.align	128
        .global         _Z24pagerank_dangling_kernelPfPKfPKiif
        .type           _Z24pagerank_dangling_kernelPfPKfPKiif,@function
        .size           _Z24pagerank_dangling_kernelPfPKfPKiif,(.L_x_181 - _Z24pagerank_dangling_kernelPfPKfPKiif)
        .other          _Z24pagerank_dangling_kernelPfPKfPKiif,@"STO_CUDA_ENTRY STV_DEFAULT"
_Z24pagerank_dangling_kernelPfPKfPKiif:
.text._Z24pagerank_dangling_kernelPfPKfPKiif:
[----:B------:R-:W-:Y:S01]  /*0000*/  LDC R1, c[0x0][0x37c] ;  /* 0x0000df00ff017b82 */ /* 0x000fe20000000800 */
[----:B------:R-:W0:Y:S07]  /*0010*/  S2R R6, SR_TID.X ;  /* 0x0000000000067919 */ /* 0x000e2e0000002100 */
[----:B------:R-:W0:Y:S01]  /*0020*/  S2UR UR13, SR_CTAID.X ;  /* 0x00000000000d79c3 */ /* 0x000e220000002500 */
[----:B------:R-:W1:Y:S01]  /*0030*/  LDCU.64 UR14, c[0x0][0x358] ;  /* 0x00006b00ff0e77ac */ /* 0x000e620008000a00 */
[----:B------:R-:W-:Y:S01]  /*0040*/  BSSY.RECONVERGENT B0, `(.L_x_62) ;  /* 0x0000137000007945 */ /* 0x000fe20003800200 */
[----:B0-----:R-:W-:-:S13]  /*0050*/  LOP3.LUT P0, RZ, R6, UR13, RZ, 0xfc, !PT ;  /* 0x0000000d06ff7c12 */ /* 0x001fda000f80fcff */
[----:B-1----:R-:W-:Y:S05]  /*0060*/  @P0 BRA `(.L_x_63) ;  /* 0x0000001000d00947 */ /* 0x002fea0003800000 */
[----:B------:R-:W0:Y:S01]  /*0070*/  S2UR UR5, SR_CgaCtaId ;  /* 0x00000000000579c3 */ /* 0x000e220000008800 */
[----:B------:R-:W-:Y:S01]  /*0080*/  UMOV UR4, 0x400 ;  /* 0x0000040000047882 */ /* 0x000fe20000000000 */
[----:B------:R-:W1:Y:S02]  /*0090*/  LDCU UR6, c[0x0][0x398] ;  /* 0x00007300ff0677ac */ /* 0x000e640008000800 */
[----:B-1----:R-:W-:Y:S02]  /*00a0*/  UISETP.GE.AND UP0, UPT, UR6, 0x1, UPT ;  /* 0x000000010600788c */ /* 0x002fe4000bf06270 */
[----:B0-----:R-:W-:-:S09]  /*00b0*/  ULEA UR4, UR5, UR4, 0x18 ;  /* 0x0000000405047291 */ /* 0x001fd2000f8ec0ff */
[----:B------:R-:W-:Y:S01]  /*00c0*/  STS [UR4], RZ ;  /* 0x000000ffff007988 */ /* 0x000fe20008000804 */
[----:B------:R-:W-:Y:S05]  /*00d0*/  BRA.U !UP0, `(.L_x_63) ;  /* 0x0000001108b47547 */ /* 0x000fea000b800000 */
[----:B------:R-:W-:Y:S01]  /*00e0*/  UISETP.GE.U32.AND UP1, UPT, UR6, 0x10, UPT ;  /* 0x000000100600788c */ /* 0x000fe2000bf26070 */
[----:B------:R-:W-:Y:S01]  /*00f0*/  IMAD.MOV.U32 R7, RZ, RZ, RZ ;  /* 0x000000ffff077224 */ /* 0x000fe200078e00ff */
[----:B------:R-:W-:Y:S01]  /*0100*/  ULOP3.LUT UR12, UR6, 0xf, URZ, 0xc0, !UPT ;  /* 0x0000000f060c7892 */ /* 0x000fe2000f8ec0ff */
[----:B------:R-:W-:-:S03]  /*0110*/  IMAD.MOV.U32 R0, RZ, RZ, RZ ;  /* 0x000000ffff007224 */ /* 0x000fc600078e00ff */
[----:B------:R-:W-:-:S03]  /*0120*/  UISETP.NE.AND UP0, UPT, UR12, URZ, UPT ;  /* 0x000000ff0c00728c */ /* 0x000fc6000bf05270 */
[----:B------:R-:W-:Y:S08]  /*0130*/  BRA.U !UP1, `(.L_x_64) ;  /* 0x0000000909587547 */ /* 0x000ff0000b800000 */
[----:B------:R-:W0:Y:S01]  /*0140*/  LDCU.64 UR8, c[0x0][0x390] ;  /* 0x00007200ff0877ac */ /* 0x000e220008000a00 */
[----:B------:R-:W-:Y:S01]  /*0150*/  IMAD.MOV.U32 R0, RZ, RZ, RZ ;  /* 0x000000ffff007224 */ /* 0x000fe200078e00ff */
[----:B------:R-:W1:Y:S01]  /*0160*/  LDCU.64 UR10, c[0x0][0x388] ;  /* 0x00007100ff0a77ac */ /* 0x000e620008000a00 */
[----:B------:R-:W-:-:S06]  /*0170*/  ULOP3.LUT UR4, UR6, 0x7ffffff0, URZ, 0xc0, !UPT ;  /* 0x7ffffff006047892 */ /* 0x000fcc000f8ec0ff */
[----:B------:R-:W-:Y:S01]  /*0180*/  IMAD.U32 R7, RZ, RZ, UR4 ;  /* 0x00000004ff077e24 */ /* 0x000fe2000f8e00ff */
[----:B0-----:R-:W-:Y:S02]  /*0190*/  UIADD3 UR7, UP1, UPT, UR8, 0x20, URZ ;  /* 0x0000002008077890 */ /* 0x001fe4000ff3e0ff */
[----:B-1----:R-:W-:Y:S02]  /*01a0*/  UIADD3 UR5, UP2, UPT, UR10, 0x20, URZ ;  /* 0x000000200a057890 */ /* 0x002fe4000ff5e0ff */
[----:B------:R-:W-:Y:S02]  /*01b0*/  UIADD3.X UR8, UPT, UPT, URZ, UR9, URZ, UP1, !UPT ;  /* 0x00000009ff087290 */ /* 0x000fe40008ffe4ff */
[----:B------:R-:W-:Y:S01]  /*01c0*/  IMAD.U32 R4, RZ, RZ, UR7 ;  /* 0x00000007ff047e24 */ /* 0x000fe2000f8e00ff */
[----:B------:R-:W-:Y:S01]  /*01d0*/  UIADD3.X UR6, UPT, UPT, URZ, UR11, URZ, UP2, !UPT ;  /* 0x0000000bff067290 */ /* 0x000fe200097fe4ff */
[----:B------:R-:W-:Y:S01]  /*01e0*/  IMAD.U32 R8, RZ, RZ, UR5 ;  /* 0x00000005ff087e24 */ /* 0x000fe2000f8e00ff */
[----:B------:R-:W-:Y:S01]  /*01f0*/  UIADD3 UR9, UPT, UPT, -UR4, URZ, URZ ;  /* 0x000000ff04097290 */ /* 0x000fe2000fffe1ff */
[----:B------:R-:W-:-:S03]  /*0200*/  IMAD.U32 R5, RZ, RZ, UR8 ;  /* 0x00000008ff057e24 */ /* 0x000fc6000f8e00ff */
[----:B------:R-:W-:-:S08]  /*0210*/  IMAD.U32 R3, RZ, RZ, UR6 ;  /* 0x00000006ff037e24 */ /* 0x000fd0000f8e00ff */
.L_x_65:
[----:B------:R-:W2:Y:S04]  /*0220*/  LDG.E.CONSTANT R9, desc[UR14][R4.64+-0x20] ;  /* 0xffffe00e04097981 */ /* 0x000ea8000c1e9900 */
[----:B------:R-:W3:Y:S04]  /*0230*/  LDG.E.CONSTANT R2, desc[UR14][R4.64+-0x1c] ;  /* 0xffffe40e04027981 */ /* 0x000ee8000c1e9900 */
[----:B------:R-:W4:Y:S04]  /*0240*/  LDG.E.CONSTANT R10, desc[UR14][R4.64+-0x18] ;  /* 0xffffe80e040a7981 */ /* 0x000f28000c1e9900 */
[----:B------:R-:W5:Y:S04]  /*0250*/  LDG.E.CONSTANT R12, desc[UR14][R4.64+-0x14] ;  /* 0xffffec0e040c7981 */ /* 0x000f68000c1e9900 */
[----:B------:R-:W5:Y:S04]  /*0260*/  LDG.E.CONSTANT R14, desc[UR14][R4.64+-0x10] ;  /* 0xfffff00e040e7981 */ /* 0x000f68000c1e9900 */
[----:B------:R-:W5:Y:S04]  /*0270*/  LDG.E.CONSTANT R15, desc[UR14][R4.64+-0xc] ;  /* 0xfffff40e040f7981 */ /* 0x000f68000c1e9900 */
[----:B------:R-:W5:Y:S04]  /*0280*/  LDG.E.CONSTANT R16, desc[UR14][R4.64+-0x8] ;  /* 0xfffff80e04107981 */ /* 0x000f68000c1e9900 */
[----:B------:R-:W5:Y:S01]  /*0290*/  LDG.E.CONSTANT R18, desc[UR14][R4.64+-0x4] ;  /* 0xfffffc0e04127981 */ /* 0x000f62000c1e9900 */
[----:B--2---:R-:W-:-:S02]  /*02a0*/  ISETP.NE.AND P2, PT, R9, RZ, PT ;  /* 0x000000ff0900720c */ /* 0x004fc40003f45270 */
[----:B---3--:R-:W-:Y:S01]  /*02b0*/  ISETP.NE.AND P1, PT, R2, RZ, PT ;  /* 0x000000ff0200720c */ /* 0x008fe20003f25270 */
[----:B------:R-:W-:Y:S02]  /*02c0*/  IMAD.MOV.U32 R2, RZ, RZ, R8 ;  /* 0x000000ffff027224 */ /* 0x000fe400078e0008 */
[----:B------:R-:W2:Y:S08]  /*02d0*/  LDG.E.CONSTANT R8, desc[UR14][R4.64] ;  /* 0x0000000e04087981 */ /* 0x000eb0000c1e9900 */
[----:B------:R-:W3:Y:S04]  /*02e0*/  @!P2 LDG.E.CONSTANT R9, desc[UR14][R2.64+-0x20] ;  /* 0xffffe00e0209a981 */ /* 0x000ee8000c1e9900 */
[----:B------:R-:W2:Y:S01]  /*02f0*/  @!P1 LDG.E.CONSTANT R11, desc[UR14][R2.64+-0x1c] ;  /* 0xffffe40e020b9981 */ /* 0x000ea2000c1e9900 */
[----:B0-----:R-:W0:Y:S01]  /*0300*/  @!P2 S2R R17, SR_CgaCtaId ;  /* 0x000000000011a919 */ /* 0x001e220000008800 */
[----:B----4-:R-:W-:Y:S01]  /*0310*/  ISETP.NE.AND P0, PT, R10, RZ, PT ;  /* 0x000000ff0a00720c */ /* 0x010fe20003f05270 */
[----:B------:R-:W1:Y:S01]  /*0320*/  @!P1 S2R R20, SR_CgaCtaId ;  /* 0x0000000000149919 */ /* 0x000e620000008800 */
[----:B-----5:R-:W-:-:S02]  /*0330*/  ISETP.NE.AND P4, PT, R12, RZ, PT ;  /* 0x000000ff0c00720c */ /* 0x020fc40003f85270 */
[----:B------:R-:W-:Y:S01]  /*0340*/  ISETP.NE.AND P6, PT, R14, RZ, PT ;  /* 0x000000ff0e00720c */ /* 0x000fe20003fc5270 */
[----:B------:R-:W4:Y:S01]  /*0350*/  LDG.E.CONSTANT R10, desc[UR14][R4.64+0x4] ;  /* 0x0000040e040a7981 */ /* 0x000f22000c1e9900 */
[----:B------:R-:W-:-:S07]  /*0360*/  ISETP.NE.AND P5, PT, R15, RZ, PT ;  /* 0x000000ff0f00720c */ /* 0x000fce0003fa5270 */
[----:B------:R-:W5:Y:S01]  /*0370*/  @!P0 LDG.E.CONSTANT R13, desc[UR14][R2.64+-0x18] ;  /* 0xffffe80e020d8981 */ /* 0x000f62000c1e9900 */
[----:B------:R-:W-:-:S03]  /*0380*/  @!P2 MOV R12, 0x400 ;  /* 0x00000400000ca802 */ /* 0x000fc60000000f00 */
[----:B------:R-:W4:Y:S01]  /*0390*/  @!P4 LDG.E.CONSTANT R15, desc[UR14][R2.64+-0x14] ;  /* 0xffffec0e020fc981 */ /* 0x000f22000c1e9900 */
[----:B------:R-:W-:-:S03]  /*03a0*/  ISETP.NE.AND P3, PT, R16, RZ, PT ;  /* 0x000000ff1000720c */ /* 0x000fc60003f65270 */
[----:B------:R-:W4:Y:S04]  /*03b0*/  @!P5 LDG.E.CONSTANT R19, desc[UR14][R2.64+-0xc] ;  /* 0xfffff40e0213d981 */ /* 0x000f28000c1e9900 */
[----:B------:R-:W4:Y:S04]  /*03c0*/  LDG.E.CONSTANT R14, desc[UR14][R4.64+0xc] ;  /* 0x00000c0e040e7981 */ /* 0x000f28000c1e9900 */
[----:B------:R-:W4:Y:S01]  /*03d0*/  LDG.E.CONSTANT R16, desc[UR14][R4.64+0x10] ;  /* 0x0000100e04107981 */ /* 0x000f22000c1e9900 */
[----:B0-----:R-:W-:-:S03]  /*03e0*/  @!P2 LEA R25, R17, R12, 0x18 ;  /* 0x0000000c1119a211 */ /* 0x001fc600078ec0ff */
[----:B------:R-:W4:Y:S04]  /*03f0*/  LDG.E.CONSTANT R12, desc[UR14][R4.64+0x8] ;  /* 0x0000080e040c7981 */ /* 0x000f28000c1e9900 */
[----:B------:R-:W4:Y:S04]  /*0400*/  @!P6 LDG.E.CONSTANT R17, desc[UR14][R2.64+-0x10] ;  /* 0xfffff00e0211e981 */ /* 0x000f28000c1e9900 */
[----:B------:R-:W4:Y:S01]  /*0410*/  @!P3 LDG.E.CONSTANT R21, desc[UR14][R2.64+-0x8] ;  /* 0xfffff80e0215b981 */ /* 0x000f22000c1e9900 */
[----:B---3--:R-:W-:Y:S01]  /*0420*/  @!P2 FADD R0, R0, R9 ;  /* 0x000000090000a221 */ /* 0x008fe20000000000 */
[----:B------:R-:W-:-:S04]  /*0430*/  @!P1 MOV R9, 0x400 ;  /* 0x0000040000099802 */ /* 0x000fc80000000f00 */
[----:B------:R2:W-:Y:S01]  /*0440*/  @!P2 STS [R25], R0 ;  /* 0x000000001900a388 */ /* 0x0005e20000000800 */
[----:B-1----:R-:W-:Y:S02]  /*0450*/  @!P1 LEA R27, R20, R9, 0x18 ;  /* 0x00000009141b9211 */ /* 0x002fe400078ec0ff */
[----:B------:R-:W-:Y:S01]  /*0460*/  ISETP.NE.AND P2, PT, R18, RZ, PT ;  /* 0x000000ff1200720c */ /* 0x000fe20003f45270 */
[----:B------:R-:W3:Y:S04]  /*0470*/  LDG.E.CONSTANT R9, desc[UR14][R4.64+0x1c] ;  /* 0x00001c0e04097981 */ /* 0x000ee8000c1e9900 */
[----:B------:R-:W3:Y:S01]  /*0480*/  LDG.E.CONSTANT R18, desc[UR14][R4.64+0x14] ;  /* 0x0000140e04127981 */ /* 0x000ee2000c1e9900 */
[----:B--2---:R-:W-:-:S05]  /*0490*/  @!P1 FADD R0, R0, R11 ;  /* 0x0000000b00009221 */ /* 0x004fca0000000000 */
[----:B------:R5:W-:Y:S01]  /*04a0*/  @!P1 STS [R27], R0 ;  /* 0x000000001b009388 */ /* 0x000be20000000800 */
[----:B------:R-:W-:-:S03]  /*04b0*/  ISETP.NE.AND P1, PT, R8, RZ, PT ;  /* 0x000000ff0800720c */ /* 0x000fc60003f25270 */
[----:B------:R-:W2:Y:S04]  /*04c0*/  @!P2 LDG.E.CONSTANT R23, desc[UR14][R2.64+-0x4] ;  /* 0xfffffc0e0217a981 */ /* 0x000ea8000c1e9900 */
[----:B------:R-:W2:Y:S06]  /*04d0*/  LDG.E.CONSTANT R8, desc[UR14][R4.64+0x18] ;  /* 0x0000180e04087981 */ /* 0x000eac000c1e9900 */
[----:B------:R-:W2:Y:S01]  /*04e0*/  @!P1 LDG.E.CONSTANT R11, desc[UR14][R2.64] ;  /* 0x0000000e020b9981 */ /* 0x000ea2000c1e9900 */
[----:B------:R-:W0:Y:S01]  /*04f0*/  @!P0 S2R R26, SR_CgaCtaId ;  /* 0x00000000001a8919 */ /* 0x000e220000008800 */
[----:B------:R-:W1:Y:S01]  /*0500*/  @!P4 S2R R24, SR_CgaCtaId ;  /* 0x000000000018c919 */ /* 0x000e620000008800 */
[----:B------:R-:W4:Y:S01]  /*0510*/  @!P6 S2R R22, SR_CgaCtaId ;  /* 0x000000000016e919 */ /* 0x000f220000008800 */
[----:B------:R-:W-:Y:S01]  /*0520*/  @!P0 MOV R25, 0x400 ;  /* 0x0000040000198802 */ /* 0x000fe20000000f00 */
[----:B------:R-:W4:Y:S01]  /*0530*/  @!P5 S2R R20, SR_CgaCtaId ;  /* 0x000000000014d919 */ /* 0x000f220000008800 */
[----:B-----5:R-:W-:Y:S01]  /*0540*/  @!P0 FADD R0, R0, R13 ;  /* 0x0000000d00008221 */ /* 0x020fe20000000000 */
[----:B------:R-:W-:Y:S01]  /*0550*/  @!P4 MOV R29, 0x400 ;  /* 0x00000400001dc802 */ /* 0x000fe20000000f00 */
[----:B------:R-:W5:Y:S01]  /*0560*/  @!P2 S2R R13, SR_CgaCtaId ;  /* 0x00000000000da919 */ /* 0x000f620000008800 */
[----:B0-----:R-:W-:-:S02]  /*0570*/  @!P0 LEA R27, R26, R25, 0x18 ;  /* 0x000000191a1b8211 */ /* 0x001fc400078ec0ff */
[----:B------:R-:W0:Y:S01]  /*0580*/  @!P3 S2R R25, SR_CgaCtaId ;  /* 0x000000000019b919 */ /* 0x000e220000008800 */
[----:B-1----:R-:W-:Y:S02]  /*0590*/  @!P4 LEA R29, R24, R29, 0x18 ;  /* 0x0000001d181dc211 */ /* 0x002fe400078ec0ff */
[----:B------:R1:W-:Y:S01]  /*05a0*/  @!P0 STS [R27], R0 ;  /* 0x000000001b008388 */ /* 0x0003e20000000800 */
[----:B----4-:R-:W-:Y:S02]  /*05b0*/  ISETP.NE.AND P0, PT, R10, RZ, PT ;  /* 0x000000ff0a00720c */ /* 0x010fe40003f05270 */
[----:B------:R-:W4:Y:S01]  /*05c0*/  @!P1 S2R R10, SR_CgaCtaId ;  /* 0x00000000000a9919 */ /* 0x000f220000008800 */
[----:B-1----:R-:W-:Y:S01]  /*05d0*/  @!P4 FADD R0, R0, R15 ;  /* 0x0000000f0000c221 */ /* 0x002fe20000000000 */
[----:B------:R-:W-:-:S04]  /*05e0*/  @!P6 MOV R15, 0x400 ;  /* 0x00000400000fe802 */ /* 0x000fc80000000f00 */
[----:B------:R1:W-:Y:S01]  /*05f0*/  @!P4 STS [R29], R0 ;  /* 0x000000001d00c388 */ /* 0x0003e20000000800 */
[----:B------:R-:W-:Y:S02]  /*0600*/  @!P6 LEA R22, R22, R15, 0x18 ;  /* 0x0000000f1616e211 */ /* 0x000fe400078ec0ff */
[----:B------:R-:W-:Y:S02]  /*0610*/  ISETP.NE.AND P4, PT, R12, RZ, PT ;  /* 0x000000ff0c00720c */ /* 0x000fe40003f85270 */
[----:B------:R-:W-:Y:S01]  /*0620*/  @!P5 MOV R15, 0x400 ;  /* 0x00000400000fd802 */ /* 0x000fe20000000f00 */
[----:B-1----:R-:W-:-:S03]  /*0630*/  @!P6 FADD R0, R0, R17 ;  /* 0x000000110000e221 */ /* 0x002fc60000000000 */
[----:B------:R-:W-:Y:S02]  /*0640*/  @!P5 LEA R27, R20, R15, 0x18 ;  /* 0x0000000f141bd211 */ /* 0x000fe400078ec0ff */
[----:B------:R-:W4:Y:S01]  /*0650*/  @!P0 LDG.E.CONSTANT R15, desc[UR14][R2.64+0x4] ;  /* 0x0000040e020f8981 */ /* 0x000f22000c1e9900 */
[----:B------:R-:W-:-:S03]  /*0660*/  @!P3 MOV R12, 0x400 ;  /* 0x00000400000cb802 */ /* 0x000fc60000000f00 */
[----:B------:R1:W-:Y:S01]  /*0670*/  @!P6 STS [R22], R0 ;  /* 0x000000001600e388 */ /* 0x0003e20000000800 */
[----:B------:R-:W-:-:S03]  /*0680*/  ISETP.NE.AND P6, PT, R14, RZ, PT ;  /* 0x000000ff0e00720c */ /* 0x000fc60003fc5270 */
[----:B------:R-:W4:Y:S01]  /*0690*/  @!P4 LDG.E.CONSTANT R17, desc[UR14][R2.64+0x8] ;  /* 0x0000080e0211c981 */ /* 0x000f22000c1e9900 */
[----:B-1----:R-:W-:Y:S01]  /*06a0*/  @!P5 FADD R0, R0, R19 ;  /* 0x000000130000d221 */ /* 0x002fe20000000000 */
[----:B0-----:R-:W-:-:S04]  /*06b0*/  @!P3 LEA R25, R25, R12, 0x18 ;  /* 0x0000000c1919b211 */ /* 0x001fc800078ec0ff */
[----:B------:R0:W-:Y:S01]  /*06c0*/  @!P5 STS [R27], R0 ;  /* 0x000000001b00d388 */ /* 0x0001e20000000800 */
[----:B------:R-:W-:Y:S02]  /*06d0*/  ISETP.NE.AND P5, PT, R16, RZ, PT ;  /* 0x000000ff1000720c */ /* 0x000fe40003fa5270 */
[----:B------:R-:W-:Y:S01]  /*06e0*/  @!P2 MOV R12, 0x400 ;  /* 0x00000400000ca802 */ /* 0x000fe20000000f00 */
[----:B0-----:R-:W-:-:S03]  /*06f0*/  @!P3 FADD R0, R0, R21 ;  /* 0x000000150000b221 */ /* 0x001fc60000000000 */
[----:B-----5:R-:W-:Y:S02]  /*0700*/  @!P2 LEA R29, R13, R12, 0x18 ;  /* 0x0000000c0d1da211 */ /* 0x020fe400078ec0ff */
[----:B------:R-:W5:Y:S01]  /*0710*/  @!P6 LDG.E.CONSTANT R13, desc[UR14][R2.64+0xc] ;  /* 0x00000c0e020de981 */ /* 0x000f62000c1e9900 */
[----:B------:R-:W-:-:S03]  /*0720*/  @!P1 MOV R19, 0x400 ;  /* 0x0000040000139802 */ /* 0x000fc60000000f00 */
[----:B------:R2:W-:Y:S01]  /*0730*/  @!P3 STS [R25], R0 ;  /* 0x000000001900b388 */ /* 0x0005e20000000800 */
[----:B---3--:R-:W-:Y:S01]  /*0740*/  ISETP.NE.AND P3, PT, R18, RZ, PT ;  /* 0x000000ff1200720c */ /* 0x008fe20003f65270 */
[----:B--2---:R-:W-:Y:S01]  /*0750*/  @!P2 FADD R0, R0, R23 ;  /* 0x000000170000a221 */ /* 0x004fe20000000000 */
[----:B----4-:R-:W-:-:S11]  /*0760*/  @!P1 LEA R23, R10, R19, 0x18 ;  /* 0x000000130a179211 */ /* 0x010fd600078ec0ff */
[----:B------:R-:W2:Y:S04]  /*0770*/  @!P3 LDG.E.CONSTANT R19, desc[UR14][R2.64+0x14] ;  /* 0x0000140e0213b981 */ /* 0x000ea8000c1e9900 */
[----:B------:R0:W-:Y:S01]  /*0780*/  @!P2 STS [R29], R0 ;  /* 0x000000001d00a388 */ /* 0x0001e20000000800 */
[----:B------:R-:W-:Y:S01]  /*0790*/  ISETP.NE.AND P2, PT, R8, RZ, PT ;  /* 0x000000ff0800720c */ /* 0x000fe20003f45270 */
[----:B0-----:R-:W-:Y:S02]  /*07a0*/  @!P1 FADD R0, R0, R11 ;  /* 0x0000000b00009221 */ /* 0x001fe40000000000 */
[----:B------:R-:W3:Y:S04]  /*07b0*/  @!P5 LDG.E.CONSTANT R11, desc[UR14][R2.64+0x10] ;  /* 0x0000100e020bd981 */ /* 0x000ee8000c1e9900 */
[----:B------:R0:W-:Y:S01]  /*07c0*/  @!P1 STS [R23], R0 ;  /* 0x0000000017009388 */ /* 0x0001e20000000800 */
[----:B------:R-:W-:-:S05]  /*07d0*/  ISETP.NE.AND P1, PT, R9, RZ, PT ;  /* 0x000000ff0900720c */ /* 0x000fca0003f25270 */
[----:B------:R-:W4:Y:S08]  /*07e0*/  @!P2 LDG.E.CONSTANT R9, desc[UR14][R2.64+0x18] ;  /* 0x0000180e0209a981 */ /* 0x000f30000c1e9900 */
[----:B------:R-:W4:Y:S01]  /*07f0*/  @!P1 LDG.E.CONSTANT R21, desc[UR14][R2.64+0x1c] ;  /* 0x00001c0e02159981 */ /* 0x000f22000c1e9900 */
[----:B------:R-:W1:Y:S01]  /*0800*/  @!P0 S2R R25, SR_CgaCtaId ;  /* 0x0000000000198919 */ /* 0x000e620000008800 */
[----:B------:R-:W0:Y:S01]  /*0810*/  @!P4 S2R R27, SR_CgaCtaId ;  /* 0x00000000001bc919 */ /* 0x000e220000008800 */
[----:B------:R-:W0:Y:S01]  /*0820*/  @!P6 S2R R29, SR_CgaCtaId ;  /* 0x00000000001de919 */ /* 0x000e220000008800 */
[----:B------:R-:W5:Y:S01]  /*0830*/  @!P5 S2R R12, SR_CgaCtaId ;  /* 0x00000000000cd919 */ /* 0x000f620000008800 */
[----:B------:R-:W-:Y:S01]  /*0840*/  @!P0 MOV R10, 0x400 ;  /* 0x00000400000a8802 */ /* 0x000fe20000000f00 */
[----:B------:R-:W3:Y:S03]  /*0850*/  @!P3 S2R R8, SR_CgaCtaId ;  /* 0x000000000008b919 */ /* 0x000ee60000008800 */
[----:B-1----:R-:W-:-:S02]  /*0860*/  @!P0 LEA R25, R25, R10, 0x18 ;  /* 0x0000000a19198211 */ /* 0x002fc400078ec0ff */
[----:B------:R-:W-:Y:S01]  /*0870*/  @!P4 MOV R10, 0x400 ;  /* 0x00000400000ac802 */ /* 0x000fe20000000f00 */
[----:B0-----:R-:W-:Y:S02]  /*0880*/  @!P0 FADD R0, R0, R15 ;  /* 0x0000000f00008221 */ /* 0x001fe40000000000 */
[----:B------:R-:W0:Y:S03]  /*0890*/  @!P2 S2R R15, SR_CgaCtaId ;  /* 0x00000000000fa919 */ /* 0x000e260000008800 */
[----:B------:R1:W-:Y:S01]  /*08a0*/  @!P0 STS [R25], R0 ;  /* 0x0000000019008388 */ /* 0x0003e20000000800 */
[----:B------:R-:W-:Y:S02]  /*08b0*/  @!P4 LEA R27, R27, R10, 0x18 ;  /* 0x0000000a1b1bc211 */ /* 0x000fe400078ec0ff */
[----:B------:R-:W-:Y:S01]  /*08c0*/  @!P6 MOV R10, 0x400 ;  /* 0x00000400000ae802 */ /* 0x000fe20000000f00 */
[----:B-1----:R-:W-:-:S02]  /*08d0*/  @!P4 FADD R0, R0, R17 ;  /* 0x000000110000c221 */ /* 0x002fc40000000000 */
[----:B------:R-:W1:Y:S01]  /*08e0*/  @!P1 S2R R17, SR_CgaCtaId ;  /* 0x0000000000119919 */ /* 0x000e620000008800 */
[----:B------:R-:W-:Y:S02]  /*08f0*/  @!P6 LEA R29, R29, R10, 0x18 ;  /* 0x0000000a1d1de211 */ /* 0x000fe400078ec0ff */
[----:B------:R5:W-:Y:S01]  /*0900*/  @!P4 STS [R27], R0 ;  /* 0x000000001b00c388 */ /* 0x000be20000000800 */
[----:B------:R-:W-:Y:S01]  /*0910*/  @!P5 MOV R10, 0x400 ;  /* 0x00000400000ad802 */ /* 0x000fe20000000f00 */
[----:B-----5:R-:W-:-:S03]  /*0920*/  @!P6 FADD R0, R0, R13 ;  /* 0x0000000d0000e221 */ /* 0x020fc60000000000 */
[----:B------:R-:W-:Y:S02]  /*0930*/  @!P5 LEA R13, R12, R10, 0x18 ;  /* 0x0000000a0c0dd211 */ /* 0x000fe400078ec0ff */
[----:B------:R3:W-:Y:S01]  /*0940*/  @!P6 STS [R29], R0 ;  /* 0x000000001d00e388 */ /* 0x0007e20000000800 */
[----:B------:R-:W-:-:S04]  /*0950*/  UIADD3 UR9, UPT, UPT, UR9, 0x10, URZ ;  /* 0x0000001009097890 */ /* 0x000fc8000fffe0ff */
[----:B------:R-:W-:Y:S01]  /*0960*/  UISETP.NE.AND UP1, UPT, UR9, URZ, UPT ;  /* 0x000000ff0900728c */ /* 0x000fe2000bf25270 */
[----:B------:R-:W-:-:S05]  /*0970*/  IADD3 R4, P0, PT, R4, 0x40, RZ ;  /* 0x0000004004047810 */ /* 0x000fca0007f1e0ff */
[----:B------:R-:W-:Y:S02]  /*0980*/  IMAD.X R5, RZ, RZ, R5, P0 ;  /* 0x000000ffff057224 */ /* 0x000fe400000e0605 */
[----:B---3--:R-:W-:Y:S01]  /*0990*/  @!P5 FADD R0, R0, R11 ;  /* 0x0000000b0000d221 */ /* 0x008fe20000000000 */
[----:B------:R-:W-:-:S04]  /*09a0*/  @!P3 MOV R11, 0x400 ;  /* 0x00000400000bb802 */ /* 0x000fc80000000f00 */
[----:B------:R2:W-:Y:S01]  /*09b0*/  @!P5 STS [R13], R0 ;  /* 0x000000000d00d388 */ /* 0x0005e20000000800 */
[----:B------:R-:W-:Y:S02]  /*09c0*/  @!P3 LEA R11, R8, R11, 0x18 ;  /* 0x0000000b080bb211 */ /* 0x000fe400078ec0ff */
[----:B------:R-:W-:Y:S01]  /*09d0*/  @!P2 MOV R8, 0x400 ;  /* 0x000004000008a802 */ /* 0x000fe20000000f00 */
[----:B--2---:R-:W-:-:S03]  /*09e0*/  @!P3 FADD R0, R0, R19 ;  /* 0x000000130000b221 */ /* 0x004fc60000000000 */
[----:B0-----:R-:W-:Y:S02]  /*09f0*/  @!P2 LEA R15, R15, R8, 0x18 ;  /* 0x000000080f0fa211 */ /* 0x001fe400078ec0ff */
[----:B------:R4:W-:Y:S01]  /*0a00*/  @!P3 STS [R11], R0 ;  /* 0x000000000b00b388 */ /* 0x0009e20000000800 */
[----:B------:R-:W-:Y:S01]  /*0a10*/  @!P1 MOV R8, 0x400 ;  /* 0x0000040000089802 */ /* 0x000fe20000000f00 */
[----:B----4-:R-:W-:-:S03]  /*0a20*/  @!P2 FADD R0, R0, R9 ;  /* 0x000000090000a221 */ /* 0x010fc60000000000 */
[----:B-1----:R-:W-:Y:S02]  /*0a30*/  @!P1 LEA R17, R17, R8, 0x18 ;  /* 0x0000000811119211 */ /* 0x002fe400078ec0ff */
[----:B------:R0:W-:Y:S02]  /*0a40*/  @!P2 STS [R15], R0 ;  /* 0x000000000f00a388 */ /* 0x0001e40000000800 */
[----:B0-----:R-:W-:-:S05]  /*0a50*/  @!P1 FADD R0, R0, R21 ;  /* 0x0000001500009221 */ /* 0x001fca0000000000 */
[----:B------:R0:W-:Y:S01]  /*0a60*/  @!P1 STS [R17], R0 ;  /* 0x0000000011009388 */ /* 0x0001e20000000800 */
[----:B------:R-:W-:-:S05]  /*0a70*/  IADD3 R8, P1, PT, R2, 0x40, RZ ;  /* 0x0000004002087810 */ /* 0x000fca0007f3e0ff */
[----:B------:R-:W-:Y:S01]  /*0a80*/  IMAD.X R3, RZ, RZ, R3, P1 ;  /* 0x000000ffff037224 */ /* 0x000fe200008e0603 */
[----:B------:R-:W-:Y:S07]  /*0a90*/  BRA.U UP1, `(.L_x_65) ;  /* 0xfffffff501e07547 */ /* 0x000fee000b83ffff */
.L_x_64:
[----:B------:R-:W-:Y:S05]  /*0aa0*/  BRA.U !UP0, `(.L_x_63) ;  /* 0x0000000908407547 */ /* 0x000fea000b800000 */
[----:B------:R-:W1:Y:S01]  /*0ab0*/  LDCU UR4, c[0x0][0x398] ;  /* 0x00007300ff0477ac */ /* 0x000e620008000800 */
[----:B------:R-:W-:Y:S02]  /*0ac0*/  UISETP.GE.U32.AND UP0, UPT, UR12, 0x8, UPT ;  /* 0x000000080c00788c */ /* 0x000fe4000bf06070 */
[----:B-1----:R-:W-:-:S04]  /*0ad0*/  ULOP3.LUT UR5, UR4, 0x7, URZ, 0xc0, !UPT ;  /* 0x0000000704057892 */ /* 0x002fc8000f8ec0ff */
[----:B------:R-:W-:-:S03]  /*0ae0*/  UISETP.NE.AND UP1, UPT, UR5, URZ, UPT ;  /* 0x000000ff0500728c */ /* 0x000fc6000bf25270 */
[----:B------:R-:W-:Y:S08]  /*0af0*/  BRA.U !UP0, `(.L_x_66) ;  /* 0x0000000508147547 */ /* 0x000ff0000b800000 */
[----:B------:R-:W1:Y:S02]  /*0b00*/  LDC.64 R2, c[0x0][0x390] ;  /* 0x0000e400ff027b82 */ /* 0x000e640000000a00 */
[----:B-1----:R-:W-:-:S06]  /*0b10*/  IMAD.WIDE.U32 R10, R7, 0x4, R2 ;  /* 0x00000004070a7825 */ /* 0x002fcc00078e0002 */
[----:B------:R-:W1:Y:S01]  /*0b20*/  LDC.64 R2, c[0x0][0x388] ;  /* 0x0000e200ff027b82 */ /* 0x000e620000000a00 */
[----:B------:R-:W2:Y:S04]  /*0b30*/  LDG.E.CONSTANT R9, desc[UR14][R10.64] ;  /* 0x0000000e0a097981 */ /* 0x000ea8000c1e9900 */
[----:B------:R-:W3:Y:S04]  /*0b40*/  LDG.E.CONSTANT R4, desc[UR14][R10.64+0x4] ;  /* 0x0000040e0a047981 */ /* 0x000ee8000c1e9900 */
[----:B------:R-:W4:Y:S04]  /*0b50*/  LDG.E.CONSTANT R5, desc[UR14][R10.64+0x8] ;  /* 0x0000080e0a057981 */ /* 0x000f28000c1e9900 */
[----:B------:R-:W5:Y:S04]  /*0b60*/  LDG.E.CONSTANT R8, desc[UR14][R10.64+0xc] ;  /* 0x00000c0e0a087981 */ /* 0x000f68000c1e9900 */
[----:B------:R-:W5:Y:S04]  /*0b70*/  LDG.E.CONSTANT R12, desc[UR14][R10.64+0x10] ;  /* 0x0000100e0a0c7981 */ /* 0x000f68000c1e9900 */
[----:B------:R-:W5:Y:S01]  /*0b80*/  LDG.E.CONSTANT R14, desc[UR14][R10.64+0x14] ;  /* 0x0000140e0a0e7981 */ /* 0x000f62000c1e9900 */
[----:B-1----:R-:W-:-:S03]  /*0b90*/  IMAD.WIDE.U32 R2, R7, 0x4, R2 ;  /* 0x0000000407027825 */ /* 0x002fc600078e0002 */
[----:B------:R-:W5:Y:S04]  /*0ba0*/  LDG.E.CONSTANT R15, desc[UR14][R10.64+0x18] ;  /* 0x0000180e0a0f7981 */ /* 0x000f68000c1e9900 */
[----:B------:R-:W5:Y:S01]  /*0bb0*/  LDG.E.CONSTANT R16, desc[UR14][R10.64+0x1c] ;  /* 0x00001c0e0a107981 */ /* 0x000f62000c1e9900 */
[----:B--2---:R-:W-:-:S13]  /*0bc0*/  ISETP.NE.AND P6, PT, R9, RZ, PT ;  /* 0x000000ff0900720c */ /* 0x004fda0003fc5270 */
[----:B------:R-:W2:Y:S01]  /*0bd0*/  @!P6 LDG.E.CONSTANT R13, desc[UR14][R2.64] ;  /* 0x0000000e020de981 */ /* 0x000ea2000c1e9900 */
[----:B---3--:R-:W-:Y:S01]  /*0be0*/  ISETP.NE.AND P5, PT, R4, RZ, PT ;  /* 0x000000ff0400720c */ /* 0x008fe20003fa5270 */
[----:B0-----:R-:W0:Y:S01]  /*0bf0*/  @!P6 S2R R17, SR_CgaCtaId ;  /* 0x000000000011e919 */ /* 0x001e220000008800 */
[----:B----4-:R-:W-:Y:S02]  /*0c00*/  ISETP.NE.AND P4, PT, R5, RZ, PT ;  /* 0x000000ff0500720c */ /* 0x010fe40003f85270 */
[----:B-----5:R-:W-:-:S09]  /*0c10*/  ISETP.NE.AND P3, PT, R8, RZ, PT ;  /* 0x000000ff0800720c */ /* 0x020fd20003f65270 */
[----:B------:R-:W3:Y:S01]  /*0c20*/  @!P5 LDG.E.CONSTANT R19, desc[UR14][R2.64+0x4] ;  /* 0x0000040e0213d981 */ /* 0x000ee2000c1e9900 */
[----:B------:R-:W-:-:S03]  /*0c30*/  ISETP.NE.AND P2, PT, R12, RZ, PT ;  /* 0x000000ff0c00720c */ /* 0x000fc60003f45270 */
[----:B------:R-:W4:Y:S01]  /*0c40*/  @!P4 LDG.E.CONSTANT R9, desc[UR14][R2.64+0x8] ;  /* 0x0000080e0209c981 */ /* 0x000f22000c1e9900 */
[----:B------:R-:W-:Y:S02]  /*0c50*/  ISETP.NE.AND P1, PT, R14, RZ, PT ;  /* 0x000000ff0e00720c */ /* 0x000fe40003f25270 */
[----:B------:R-:W-:Y:S01]  /*0c60*/  @!P6 MOV R4, 0x400 ;  /* 0x000004000004e802 */ /* 0x000fe20000000f00 */
[----:B------:R-:W5:Y:S01]  /*0c70*/  @!P3 LDG.E.CONSTANT R5, desc[UR14][R2.64+0xc] ;  /* 0x00000c0e0205b981 */ /* 0x000f62000c1e9900 */
[----:B------:R-:W-:-:S09]  /*0c80*/  ISETP.NE.AND P0, PT, R15, RZ, PT ;  /* 0x000000ff0f00720c */ /* 0x000fd20003f05270 */
[----:B------:R-:W5:Y:S01]  /*0c90*/  @!P1 LDG.E.CONSTANT R15, desc[UR14][R2.64+0x14] ;  /* 0x0000140e020f9981 */ /* 0x000f62000c1e9900 */
[----:B0-----:R-:W-:-:S03]  /*0ca0*/  @!P6 LEA R21, R17, R4, 0x18 ;  /* 0x000000041115e211 */ /* 0x001fc600078ec0ff */
[----:B------:R-:W5:Y:S04]  /*0cb0*/  @!P0 LDG.E.CONSTANT R11, desc[UR14][R2.64+0x18] ;  /* 0x0000180e020b8981 */ /* 0x000f68000c1e9900 */
[----:B------:R-:W5:Y:S01]  /*0cc0*/  @!P2 LDG.E.CONSTANT R17, desc[UR14][R2.64+0x10] ;  /* 0x0000100e0211a981 */ /* 0x000f62000c1e9900 */
[----:B------:R-:W0:Y:S01]  /*0cd0*/  @!P5 S2R R23, SR_CgaCtaId ;  /* 0x000000000017d919 */ /* 0x000e220000008800 */
[----:B--2---:R-:W-:-:S05]  /*0ce0*/  @!P6 FADD R0, R0, R13 ;  /* 0x0000000d0000e221 */ /* 0x004fca0000000000 */
[----:B------:R3:W-:Y:S01]  /*0cf0*/  @!P6 STS [R21], R0 ;  /* 0x000000001500e388 */ /* 0x0007e20000000800 */
[----:B------:R-:W-:-:S13]  /*0d00*/  ISETP.NE.AND P6, PT, R16, RZ, PT ;  /* 0x000000ff1000720c */ /* 0x000fda0003fc5270 */
[----:B------:R1:W2:Y:S01]  /*0d10*/  @!P6 LDG.E.CONSTANT R13, desc[UR14][R2.64+0x1c] ;  /* 0x00001c0e020de981 */ /* 0x0002a2000c1e9900 */
[----:B------:R-:W5:Y:S01]  /*0d20*/  @!P4 S2R R25, SR_CgaCtaId ;  /* 0x000000000019c919 */ /* 0x000f620000008800 */
[----:B------:R-:W5:Y:S01]  /*0d30*/  @!P3 S2R R27, SR_CgaCtaId ;  /* 0x00000000001bb919 */ /* 0x000f620000008800 */
[----:B------:R-:W5:Y:S01]  /*0d40*/  @!P2 S2R R29, SR_CgaCtaId ;  /* 0x00000000001da919 */ /* 0x000f620000008800 */
[----:B------:R-:W-:Y:S01]  /*0d50*/  @!P5 MOV R4, 0x400 ;  /* 0x000004000004d802 */ /* 0x000fe20000000f00 */
[----:B------:R-:W5:Y:S03]  /*0d60*/  @!P1 S2R R8, SR_CgaCtaId ;  /* 0x0000000000089919 */ /* 0x000f660000008800 */
[----:B0-----:R-:W-:Y:S01]  /*0d70*/  @!P5 LEA R23, R23, R4, 0x18 ;  /* 0x000000041717d211 */ /* 0x001fe200078ec0ff */
[----:B---3--:R-:W-:Y:S02]  /*0d80*/  @!P5 FADD R0, R0, R19 ;  /* 0x000000130000d221 */ /* 0x008fe40000000000 */
[----:B------:R-:W0:Y:S01]  /*0d90*/  @!P0 S2R R19, SR_CgaCtaId ;  /* 0x0000000000138919 */ /* 0x000e220000008800 */
[----:B------:R-:W-:-:S02]  /*0da0*/  @!P4 MOV R4, 0x400 ;  /* 0x000004000004c802 */ /* 0x000fc40000000f00 */
[----:B------:R4:W-:Y:S01]  /*0db0*/  @!P5 STS [R23], R0 ;  /* 0x000000001700d388 */ /* 0x0009e20000000800 */
[----:B-1----:R-:W-:Y:S01]  /*0dc0*/  @!P3 MOV R2, 0x400 ;  /* 0x000004000002b802 */ /* 0x002fe20000000f00 */
[----:B----4-:R-:W-:Y:S02]  /*0dd0*/  @!P4 FADD R0, R0, R9 ;  /* 0x000000090000c221 */ /* 0x010fe40000000000 */
[----:B------:R-:W1:Y:S01]  /*0de0*/  @!P6 S2R R9, SR_CgaCtaId ;  /* 0x000000000009e919 */ /* 0x000e620000008800 */
[----:B-----5:R-:W-:Y:S02]  /*0df0*/  @!P4 LEA R25, R25, R4, 0x18 ;  /* 0x000000041919c211 */ /* 0x020fe400078ec0ff */
[----:B------:R-:W-:-:S03]  /*0e00*/  @!P3 LEA R27, R27, R2, 0x18 ;  /* 0x000000021b1bb211 */ /* 0x000fc600078ec0ff */
[----:B------:R3:W-:Y:S01]  /*0e10*/  @!P4 STS [R25], R0 ;  /* 0x000000001900c388 */ /* 0x0007e20000000800 */
[----:B------:R-:W-:Y:S01]  /*0e20*/  @!P2 MOV R2, 0x400 ;  /* 0x000004000002a802 */ /* 0x000fe20000000f00 */
[----:B---3--:R-:W-:-:S03]  /*0e30*/  @!P3 FADD R0, R0, R5 ;  /* 0x000000050000b221 */ /* 0x008fc60000000000 */
[----:B------:R-:W-:Y:S02]  /*0e40*/  @!P2 LEA R29, R29, R2, 0x18 ;  /* 0x000000021d1da211 */ /* 0x000fe400078ec0ff */
[----:B------:R3:W-:Y:S01]  /*0e50*/  @!P3 STS [R27], R0 ;  /* 0x000000001b00b388 */ /* 0x0007e20000000800 */
[----:B------:R-:W-:Y:S01]  /*0e60*/  @!P1 MOV R2, 0x400 ;  /* 0x0000040000029802 */ /* 0x000fe20000000f00 */
[----:B---3--:R-:W-:-:S03]  /*0e70*/  @!P2 FADD R0, R0, R17 ;  /* 0x000000110000a221 */ /* 0x008fc60000000000 */
[----:B------:R-:W-:Y:S02]  /*0e80*/  @!P1 LEA R3, R8, R2, 0x18 ;  /* 0x0000000208039211 */ /* 0x000fe400078ec0ff */
[----:B------:R3:W-:Y:S01]  /*0e90*/  @!P2 STS [R29], R0 ;  /* 0x000000001d00a388 */ /* 0x0007e20000000800 */
[----:B------:R-:W-:Y:S01]  /*0ea0*/  @!P0 MOV R2, 0x400 ;  /* 0x0000040000028802 */ /* 0x000fe20000000f00 */
[----:B---3--:R-:W-:-:S03]  /*0eb0*/  @!P1 FADD R0, R0, R15 ;  /* 0x0000000f00009221 */ /* 0x008fc60000000000 */
[----:B0-----:R-:W-:Y:S02]  /*0ec0*/  @!P0 LEA R19, R19, R2, 0x18 ;  /* 0x0000000213138211 */ /* 0x001fe400078ec0ff */
[----:B------:R0:W-:Y:S01]  /*0ed0*/  @!P1 STS [R3], R0 ;  /* 0x0000000003009388 */ /* 0x0001e20000000800 */
[----:B------:R-:W-:Y:S01]  /*0ee0*/  @!P6 MOV R2, 0x400 ;  /* 0x000004000002e802 */ /* 0x000fe20000000f00 */
[----:B0-----:R-:W-:-:S03]  /*0ef0*/  @!P0 FADD R0, R0, R11 ;  /* 0x0000000b00008221 */ /* 0x001fc60000000000 */
[----:B-1----:R-:W-:Y:S02]  /*0f00*/  @!P6 LEA R9, R9, R2, 0x18 ;  /* 0x000000020909e211 */ /* 0x002fe400078ec0ff */
[----:B------:R2:W-:Y:S01]  /*0f10*/  @!P0 STS [R19], R0 ;  /* 0x0000000013008388 */ /* 0x0005e20000000800 */
[----:B------:R-:W-:Y:S02]  /*0f20*/  VIADD R7, R7, 0x8 ;  /* 0x0000000807077836 */ /* 0x000fe40000000000 */
[----:B--2---:R-:W-:-:S05]  /*0f30*/  @!P6 FADD R0, R0, R13 ;  /* 0x0000000d0000e221 */ /* 0x004fca0000000000 */
[----:B------:R1:W-:Y:S02]  /*0f40*/  @!P6 STS [R9], R0 ;  /* 0x000000000900e388 */ /* 0x0003e40000000800 */
.L_x_66:
[----:B------:R-:W-:Y:S05]  /*0f50*/  BRA.U !UP1, `(.L_x_63) ;  /* 0x0000000509147547 */ /* 0x000fea000b800000 */
[----:B------:R-:W-:Y:S02]  /*0f60*/  UISETP.GE.U32.AND UP0, UPT, UR5, 0x4, UPT ;  /* 0x000000040500788c */ /* 0x000fe4000bf06070 */
[----:B------:R-:W-:-:S04]  /*0f70*/  ULOP3.LUT UR4, UR4, 0x3, URZ, 0xc0, !UPT ;  /* 0x0000000304047892 */ /* 0x000fc8000f8ec0ff */
[----:B------:R-:W-:-:S03]  /*0f80*/  UISETP.NE.AND UP1, UPT, UR4, URZ, UPT ;  /* 0x000000ff0400728c */ /* 0x000fc6000bf25270 */
[----:B------:R-:W-:Y:S08]  /*0f90*/  BRA.U !UP0, `(.L_x_67) ;  /* 0x0000000108947547 */ /* 0x000ff0000b800000 */
[----:B------:R-:W2:Y:S08]  /*0fa0*/  LDC.64 R2, c[0x0][0x390] ;  /* 0x0000e400ff027b82 */ /* 0x000eb00000000a00 */
[----:B------:R-:W3:Y:S01]  /*0fb0*/  LDC.64 R4, c[0x0][0x388] ;  /* 0x0000e200ff047b82 */ /* 0x000ee20000000a00 */
[----:B--2---:R-:W-:-:S05]  /*0fc0*/  IMAD.WIDE.U32 R2, R7, 0x4, R2 ;  /* 0x0000000407027825 */ /* 0x004fca00078e0002 */
[----:B-1----:R-:W2:Y:S04]  /*0fd0*/  LDG.E.CONSTANT R9, desc[UR14][R2.64] ;  /* 0x0000000e02097981 */ /* 0x002ea8000c1e9900 */
[----:B------:R-:W4:Y:S04]  /*0fe0*/  LDG.E.CONSTANT R8, desc[UR14][R2.64+0x4] ;  /* 0x0000040e02087981 */ /* 0x000f28000c1e9900 */
[----:B------:R-:W5:Y:S04]  /*0ff0*/  LDG.E.CONSTANT R10, desc[UR14][R2.64+0x8] ;  /* 0x0000080e020a7981 */ /* 0x000f68000c1e9900 */
[----:B------:R-:W5:Y:S01]  /*1000*/  LDG.E.CONSTANT R12, desc[UR14][R2.64+0xc] ;  /* 0x00000c0e020c7981 */ /* 0x000f62000c1e9900 */
[----:B---3--:R-:W-:Y:S01]  /*1010*/  IMAD.WIDE.U32 R4, R7, 0x4, R4 ;  /* 0x0000000407047825 */ /* 0x008fe200078e0004 */
[----:B--2---:R-:W-:-:S02]  /*1020*/  ISETP.NE.AND P0, PT, R9, RZ, PT ;  /* 0x000000ff0900720c */ /* 0x004fc40003f05270 */
[----:B----4-:R-:W-:Y:S02]  /*1030*/  ISETP.NE.AND P1, PT, R8, RZ, PT ;  /* 0x000000ff0800720c */ /* 0x010fe40003f25270 */
[----:B-----5:R-:W-:-:S09]  /*1040*/  ISETP.NE.AND P2, PT, R10, RZ, PT ;  /* 0x000000ff0a00720c */ /* 0x020fd20003f45270 */
[----:B------:R-:W2:Y:S01]  /*1050*/  @!P0 LDG.E.CONSTANT R9, desc[UR14][R4.64] ;  /* 0x0000000e04098981 */ /* 0x000ea2000c1e9900 */
[----:B------:R-:W-:-:S03]  /*1060*/  ISETP.NE.AND P3, PT, R12, RZ, PT ;  /* 0x000000ff0c00720c */ /* 0x000fc60003f65270 */
[----:B------:R-:W3:Y:S04]  /*1070*/  @!P1 LDG.E.CONSTANT R11, desc[UR14][R4.64+0x4] ;  /* 0x0000040e040b9981 */ /* 0x000ee8000c1e9900 */
[----:B------:R-:W4:Y:S06]  /*1080*/  @!P2 LDG.E.CONSTANT R13, desc[UR14][R4.64+0x8] ;  /* 0x0000080e040da981 */ /* 0x000f2c000c1e9900 */
[----:B------:R-:W5:Y:S01]  /*1090*/  @!P3 LDG.E.CONSTANT R15, desc[UR14][R4.64+0xc] ;  /* 0x00000c0e040fb981 */ /* 0x000f62000c1e9900 */
[----:B------:R-:W-:Y:S01]  /*10a0*/  @!P0 MOV R2, 0x400 ;  /* 0x0000040000028802 */ /* 0x000fe20000000f00 */
[----:B------:R-:W-:Y:S01]  /*10b0*/  VIADD R7, R7, 0x4 ;  /* 0x0000000407077836 */ /* 0x000fe20000000000 */
[----:B------:R-:W1:Y:S01]  /*10c0*/  @!P0 S2R R3, SR_CgaCtaId ;  /* 0x0000000000038919 */ /* 0x000e620000008800 */
[----:B0-----:R-:W0:Y:S01]  /*10d0*/  @!P1 S2R R17, SR_CgaCtaId ;  /* 0x0000000000119919 */ /* 0x001e220000008800 */
[----:B------:R-:W0:Y:S01]  /*10e0*/  @!P2 S2R R19, SR_CgaCtaId ;  /* 0x000000000013a919 */ /* 0x000e220000008800 */
[----:B------:R-:W0:Y:S01]  /*10f0*/  @!P3 S2R R21, SR_CgaCtaId ;  /* 0x000000000015b919 */ /* 0x000e220000008800 */
[----:B-1----:R-:W-:-:S02]  /*1100*/  @!P0 LEA R3, R3, R2, 0x18 ;  /* 0x0000000203038211 */ /* 0x002fc400078ec0ff */
[----:B------:R-:W-:-:S04]  /*1110*/  @!P1 MOV R2, 0x400 ;  /* 0x0000040000029802 */ /* 0x000fc80000000f00 */
[----:B0-----:R-:W-:Y:S02]  /*1120*/  @!P1 LEA R17, R17, R2, 0x18 ;  /* 0x0000000211119211 */ /* 0x001fe400078ec0ff */
[----:B------:R-:W-:-:S04]  /*1130*/  @!P2 MOV R2, 0x400 ;  /* 0x000004000002a802 */ /* 0x000fc80000000f00 */
[----:B------:R-:W-:Y:S02]  /*1140*/  @!P2 LEA R19, R19, R2, 0x18 ;  /* 0x000000021313a211 */ /* 0x000fe400078ec0ff */
[----:B------:R-:W-:-:S04]  /*1150*/  @!P3 MOV R2, 0x400 ;  /* 0x000004000002b802 */ /* 0x000fc80000000f00 */
[----:B------:R-:W-:Y:S01]  /*1160*/  @!P3 LEA R21, R21, R2, 0x18 ;  /* 0x000000021515b211 */ /* 0x000fe200078ec0ff */
[----:B--2---:R-:W-:-:S05]  /*1170*/  @!P0 FADD R0, R0, R9 ;  /* 0x0000000900008221 */ /* 0x004fca0000000000 */
[----:B------:R3:W-:Y:S02]  /*1180*/  @!P0 STS [R3], R0 ;  /* 0x0000000003008388 */ /* 0x0007e40000000800 */
[----:B---3--:R-:W-:-:S05]  /*1190*/  @!P1 FADD R0, R0, R11 ;  /* 0x0000000b00009221 */ /* 0x008fca0000000000 */
[----:B------:R4:W-:Y:S02]  /*11a0*/  @!P1 STS [R17], R0 ;  /* 0x0000000011009388 */ /* 0x0009e40000000800 */
[----:B----4-:R-:W-:-:S05]  /*11b0*/  @!P2 FADD R0, R0, R13 ;  /* 0x0000000d0000a221 */ /* 0x010fca0000000000 */
[----:B------:R5:W-:Y:S02]  /*11c0*/  @!P2 STS [R19], R0 ;  /* 0x000000001300a388 */ /* 0x000be40000000800 */
[----:B-----5:R-:W-:-:S05]  /*11d0*/  @!P3 FADD R0, R0, R15 ;  /* 0x0000000f0000b221 */ /* 0x020fca0000000000 */
[----:B------:R2:W-:Y:S02]  /*11e0*/  @!P3 STS [R21], R0 ;  /* 0x000000001500b388 */ /* 0x0005e40000000800 */
.L_x_67:
[----:B------:R-:W-:Y:S05]  /*11f0*/  BRA.U !UP1, `(.L_x_63) ;  /* 0x00000001096c7547 */ /* 0x000fea000b800000 */
[----:B------:R-:W3:Y:S01]  /*1200*/  LDC.64 R2, c[0x0][0x388] ;  /* 0x0000e200ff027b82 */ /* 0x000ee20000000a00 */
[----:B------:R-:W-:-:S07]  /*1210*/  UIADD3 UR4, UPT, UPT, -UR4, URZ, URZ ;  /* 0x000000ff04047290 */ /* 0x000fce000fffe1ff */
[----:B------:R-:W4:Y:S01]  /*1220*/  LDC.64 R4, c[0x0][0x390] ;  /* 0x0000e400ff047b82 */ /* 0x000f220000000a00 */
[----:B---3--:R-:W-:-:S04]  /*1230*/  IMAD.WIDE.U32 R2, R7, 0x4, R2 ;  /* 0x0000000407027825 */ /* 0x008fc800078e0002 */
[----:B------:R-:W-:Y:S02]  /*1240*/  IMAD.MOV.U32 R8, RZ, RZ, R2 ;  /* 0x000000ffff087224 */ /* 0x000fe400078e0002 */
[----:B-1----:R-:W-:Y:S02]  /*1250*/  IMAD.MOV.U32 R9, RZ, RZ, R3 ;  /* 0x000000ffff097224 */ /* 0x002fe400078e0003 */
[----:B----4-:R-:W-:-:S04]  /*1260*/  IMAD.WIDE.U32 R4, R7, 0x4, R4 ;  /* 0x0000000407047825 */ /* 0x010fc800078e0004 */
[----:B------:R-:W-:-:S07]  /*1270*/  IMAD.MOV.U32 R7, RZ, RZ, R5 ;  /* 0x000000ffff077224 */ /* 0x000fce00078e0005 */
.L_x_68:
[----:B------:R-:W-:Y:S02]  /*1280*/  IMAD.MOV.U32 R2, RZ, RZ, R4 ;  /* 0x000000ffff027224 */ /* 0x000fe400078e0004 */
[----:B------:R-:W-:-:S05]  /*1290*/  IMAD.MOV.U32 R3, RZ, RZ, R7 ;  /* 0x000000ffff037224 */ /* 0x000fca00078e0007 */
[----:B---3--:R-:W3:Y:S02]  /*12a0*/  LDG.E.CONSTANT R2, desc[UR14][R2.64] ;  /* 0x0000000e02027981 */ /* 0x008ee4000c1e9900 */
[----:B---3--:R-:W-:-:S13]  /*12b0*/  ISETP.NE.AND P0, PT, R2, RZ, PT ;  /* 0x000000ff0200720c */ /* 0x008fda0003f05270 */
[----:B------:R-:W-:Y:S02]  /*12c0*/  @!P0 IMAD.MOV.U32 R2, RZ, RZ, R8 ;  /* 0x000000ffff028224 */ /* 0x000fe400078e0008 */
[----:B------:R-:W-:-:S05]  /*12d0*/  @!P0 IMAD.MOV.U32 R3, RZ, RZ, R9 ;  /* 0x000000ffff038224 */ /* 0x000fca00078e0009 */
[----:B------:R-:W0:Y:S01]  /*12e0*/  @!P0 LDG.E.CONSTANT R5, desc[UR14][R2.64] ;  /* 0x0000000e02058981 */ /* 0x000e22000c1e9900 */
[----:B------:R-:W-:Y:S01]  /*12f0*/  @!P0 MOV R10, 0x400 ;  /* 0x00000400000a8802 */ /* 0x000fe20000000f00 */
[----:B------:R-:W-:Y:S01]  /*1300*/  UIADD3 UR4, UPT, UPT, UR4, 0x1, URZ ;  /* 0x0000000104047890 */ /* 0x000fe2000fffe0ff */
[----:B------:R-:W-:Y:S01]  /*1310*/  IADD3 R4, P1, PT, R4, 0x4, RZ ;  /* 0x0000000404047810 */ /* 0x000fe20007f3e0ff */
[----:B------:R-:W1:Y:S02]  /*1320*/  @!P0 S2R R11, SR_CgaCtaId ;  /* 0x00000000000b8919 */ /* 0x000e640000008800 */
[----:B------:R-:W-:Y:S02]  /*1330*/  UISETP.NE.AND UP0, UPT, UR4, URZ, UPT ;  /* 0x000000ff0400728c */ /* 0x000fe4000bf05270 */
[----:B------:R-:W-:Y:S01]  /*1340*/  IMAD.X R7, RZ, RZ, R7, P1 ;  /* 0x000000ffff077224 */ /* 0x000fe200008e0607 */
[----:B-1----:R-:W-:Y:S01]  /*1350*/  @!P0 LEA R11, R11, R10, 0x18 ;  /* 0x0000000a0b0b8211 */ /* 0x002fe200078ec0ff */
[----:B0-2---:R-:W-:-:S05]  /*1360*/  @!P0 FADD R0, R0, R5 ;  /* 0x0000000500008221 */ /* 0x005fca0000000000 */
[----:B------:R3:W-:Y:S01]  /*1370*/  @!P0 STS [R11], R0 ;  /* 0x000000000b008388 */ /* 0x0007e20000000800 */
[----:B------:R-:W-:-:S05]  /*1380*/  IADD3 R8, P0, PT, R8, 0x4, RZ ;  /* 0x0000000408087810 */ /* 0x000fca0007f1e0ff */
[----:B------:R-:W-:Y:S01]  /*1390*/  IMAD.X R9, RZ, RZ, R9, P0 ;  /* 0x000000ffff097224 */ /* 0x000fe200000e0609 */
[----:B------:R-:W-:Y:S07]  /*13a0*/  BRA.U UP0, `(.L_x_68) ;  /* 0xfffffffd00b47547 */ /* 0x000fee000b83ffff */
.L_x_63:
[----:B------:R-:W-:Y:S05]  /*13b0*/  BSYNC.RECONVERGENT B0 ;  /* 0x0000000000007941 */ /* 0x000fea0003800200 */
.L_x_62:
[----:B------:R-:W4:Y:S01]  /*13c0*/  LDC R3, c[0x0][0x360] ;  /* 0x0000d800ff037b82 */ /* 0x000f220000000800 */
[----:B------:R-:W5:Y:S01]  /*13d0*/  LDCU UR6, c[0x0][0x398] ;  /* 0x00007300ff0677ac */ /* 0x000f620008000800 */
[----:B----4-:R-:W-:-:S06]  /*13e0*/  IMAD R6, R3, UR13, R6 ;  /* 0x0000000d03067c24 */ /* 0x010fcc000f8e0206 */
[----:B------:R-:W-:Y:S01]  /*13f0*/  BAR.SYNC.DEFER_BLOCKING 0x0 ;  /* 0x0000000000007b1d */ /* 0x000fe20000010000 */
[----:B-----5:R-:W-:-:S13]  /*1400*/  ISETP.GE.AND P0, PT, R6, UR6, PT ;  /* 0x0000000606007c0c */ /* 0x020fda000bf06270 */
[----:B------:R-:W-:Y:S05]  /*1410*/  @P0 EXIT ;  /* 0x000000000000094d */ /* 0x000fea0003800000 */
[----:B------:R-:W4:Y:S01]  /*1420*/  S2UR UR5, SR_CgaCtaId ;  /* 0x00000000000579c3 */ /* 0x000f220000008800 */
[----:B------:R-:W-:Y:S01]  /*1430*/  UMOV UR4, 0x400 ;  /* 0x0000040000047882 */ /* 0x000fe20000000000 */
[----:B------:R-:W-:-:S04]  /*1440*/  I2FP.F32.S32 R3, UR6 ;  /* 0x0000000600037c45 */ /* 0x000fc80008201400 */
[----:B------:R-:W5:Y:S02]  /*1450*/  MUFU.RCP R2, R3 ;  /* 0x0000000300027308 */ /* 0x000f640000001000 */
[----:B-----5:R-:W-:Y:S01]  /*1460*/  FFMA R5, -R3, R2, 1 ;  /* 0x3f80000003057423 */ /* 0x020fe20000000102 */
[----:B----4-:R-:W-:-:S03]  /*1470*/  ULEA UR4, UR5, UR4, 0x18 ;  /* 0x0000000405047291 */ /* 0x010fc6000f8ec0ff */
[----:B------:R-:W-:-:S06]  /*1480*/  FFMA R5, R2, R5, R2 ;  /* 0x0000000502057223 */ /* 0x000fcc0000000002 */
[----:B0123--:R-:W0:Y:S02]  /*1490*/  LDS R0, [UR4] ;  /* 0x00000004ff007984 */ /* 0x00fe240008000800 */
[----:B------:R-:W0:Y:S02]  /*14a0*/  LDCU UR4, c[0x0][0x39c] ;  /* 0x00007380ff0477ac */ /* 0x000e240008000800 */
[----:B0-----:R-:W-:-:S04]  /*14b0*/  FMUL R0, R0, UR4 ;  /* 0x0000000400007c20 */ /* 0x001fc80008400000 */
[----:B------:R-:W0:Y:S01]  /*14c0*/  FCHK P0, R0, R3 ;  /* 0x0000000300007302 */ /* 0x000e220000000000 */
[----:B------:R-:W-:-:S04]  /*14d0*/  FFMA R2, R0, R5, RZ ;  /* 0x0000000500027223 */ /* 0x000fc800000000ff */
[----:B------:R-:W-:-:S04]  /*14e0*/  FFMA R4, -R3, R2, R0 ;  /* 0x0000000203047223 */ /* 0x000fc80000000100 */
[----:B------:R-:W-:Y:S01]  /*14f0*/  FFMA R4, R5, R4, R2 ;  /* 0x0000000405047223 */ /* 0x000fe20000000002 */
[----:B0-----:R-:W-:Y:S06]  /*1500*/  @!P0 BRA `(.L_x_69) ;  /* 0x00000000000c8947 */ /* 0x001fec0003800000 */
[----:B------:R-:W-:-:S07]  /*1510*/  MOV R2, 0x1530 ;  /* 0x0000153000027802 */ /* 0x000fce0000000f00 */
[----:B------:R-:W-:Y:S05]  /*1520*/  CALL.REL.NOINC `($__internal_1_$__cuda_sm3x_div_rn_noftz_f32_slowpath) ;  /* 0x00000000001c7944 */ /* 0x000fea0003c00000 */
[----:B------:R-:W-:-:S07]  /*1530*/  IMAD.MOV.U32 R4, RZ, RZ, R0 ;  /* 0x000000ffff047224 */ /* 0x000fce00078e0000 */
.L_x_69:
[----:B------:R-:W0:Y:S02]  /*1540*/  LDC.64 R2, c[0x0][0x380] ;  /* 0x0000e000ff027b82 */ /* 0x000e240000000a00 */
[----:B0-----:R-:W-:-:S05]  /*1550*/  IMAD.WIDE R6, R6, 0x4, R2 ;  /* 0x0000000406067825 */ /* 0x001fca00078e0202 */
[----:B------:R-:W2:Y:S02]  /*1560*/  LDG.E R3, desc[UR14][R6.64] ;  /* 0x0000000e06037981 */ /* 0x000ea4000c1e1900 */
[----:B--2---:R-:W-:-:S05]  /*1570*/  FADD R3, R3, R4 ;  /* 0x0000000403037221 */ /* 0x004fca0000000000 */
[----:B------:R-:W-:Y:S01]  /*1580*/  STG.E desc[UR14][R6.64], R3 ;  /* 0x0000000306007986 */ /* 0x000fe2000c10190e */
[----:B------:R-:W-:Y:S05]  /*1590*/  EXIT ;  /* 0x000000000000794d */ /* 0x000fea0003800000 */
        .weak           $__internal_1_$__cuda_sm3x_div_rn_noftz_f32_slowpath
        .type           $__internal_1_$__cuda_sm3x_div_rn_noftz_f32_slowpath,@function
        .size           $__internal_1_$__cuda_sm3x_div_rn_noftz_f32_slowpath,(.L_x_181 - $__internal_1_$__cuda_sm3x_div_rn_noftz_f32_slowpath)
$__internal_1_$__cuda_sm3x_div_rn_noftz_f32_slowpath:
[--C-:B------:R-:W-:Y:S01]  /*15a0*/  SHF.R.U32.HI R5, RZ, 0x17, R3.reuse ;  /* 0x00000017ff057819 */ /* 0x100fe20000011603 */
[--C-:B------:R-:W-:Y:S01]  /*15b0*/  IMAD.MOV.U32 R7, RZ, RZ, R0.reuse ;  /* 0x000000ffff077224 */ /* 0x100fe200078e0000 */
[----:B------:R-:W-:Y:S01]  /*15c0*/  SHF.R.U32.HI R4, RZ, 0x17, R0 ;  /* 0x00000017ff047819 */ /* 0x000fe20000011600 */
[----:B------:R-:W-:Y:S01]  /*15d0*/  IMAD.MOV.U32 R8, RZ, RZ, R3 ;  /* 0x000000ffff087224 */ /* 0x000fe200078e0003 */
[----:B------:R-:W-:Y:S02]  /*15e0*/  LOP3.LUT R5, R5, 0xff, RZ, 0xc0, !PT ;  /* 0x000000ff05057812 */ /* 0x000fe400078ec0ff */
[----:B------:R-:W-:-:S03]  /*15f0*/  LOP3.LUT R4, R4, 0xff, RZ, 0xc0, !PT ;  /* 0x000000ff04047812 */ /* 0x000fc600078ec0ff */
[----:B------:R-:W-:Y:S02]  /*1600*/  VIADD R11, R5, 0xffffffff ;  /* 0xffffffff050b7836 */ /* 0x000fe40000000000 */
[----:B------:R-:W-:-:S03]  /*1610*/  VIADD R10, R4, 0xffffffff ;  /* 0xffffffff040a7836 */ /* 0x000fc60000000000 */
[----:B------:R-:W-:-:S04]  /*1620*/  ISETP.GT.U32.AND P0, PT, R11, 0xfd, PT ;  /* 0x000000fd0b00780c */ /* 0x000fc80003f04070 */
[----:B------:R-:W-:-:S13]  /*1630*/  ISETP.GT.U32.OR P0, PT, R10, 0xfd, P0 ;  /* 0x000000fd0a00780c */ /* 0x000fda0000704470 */
[----:B------:R-:W-:Y:S01]  /*1640*/  @!P0 IMAD.MOV.U32 R9, RZ, RZ, RZ ;  /* 0x000000ffff098224 */ /* 0x000fe200078e00ff */
        /* <DEDUP_REMOVED lines=19> */
[----:B------:R-:W-:Y:S02]  /*1780*/  @P0 IMAD.MOV.U32 R9, RZ, RZ, RZ ;  /* 0x000000ffff090224 */ /* 0x000fe400078e00ff */
[----:B------:R-:W-:Y:S01]  /*1790*/  @!P0 FFMA R7, R0, 1.84467440737095516160e+19, RZ ;  /* 0x5f80000000078823 */ /* 0x000fe200000000ff */
[----:B------:R-:W-:Y:S02]  /*17a0*/  @!P0 IMAD.MOV.U32 R9, RZ, RZ, -0x40 ;  /* 0xffffffc0ff098424 */ /* 0x000fe400078e00ff */
[----:B------:R-:W-:Y:S02]  /*17b0*/  @!P1 FFMA R8, R3, 1.84467440737095516160e+19, RZ ;  /* 0x5f80000003089823 */ /* 0x000fe400000000ff */
[----:B------:R-:W-:-:S07]  /*17c0*/  @!P1 VIADD R9, R9, 0x40 ;  /* 0x0000004009099836 */ /* 0x000fce0000000000 */
.L_x_70:
[----:B------:R-:W-:Y:S01]  /*17d0*/  LEA R3, R5, 0xc0800000, 0x17 ;  /* 0xc080000005037811 */ /* 0x000fe200078eb8ff */
[----:B------:R-:W-:-:S04]  /*17e0*/  VIADD R4, R4, 0xffffff81 ;  /* 0xffffff8104047836 */ /* 0x000fc80000000000 */
[----:B------:R-:W-:Y:S02]  /*17f0*/  IMAD.IADD R3, R8, 0x1, -R3 ;  /* 0x0000000108037824 */ /* 0x000fe400078e0a03 */
[C---:B------:R-:W-:Y:S01]  /*1800*/  IMAD R0, R4.reuse, -0x800000, R7 ;  /* 0xff80000004007824 */ /* 0x040fe200078e0207 */
[----:B------:R-:W-:Y:S01]  /*1810*/  IADD3 R4, PT, PT, R4, 0x7f, -R5 ;  /* 0x0000007f04047810 */ /* 0x000fe20007ffe805 */
[----:B------:R-:W0:Y:S01]  /*1820*/  MUFU.RCP R8, R3 ;  /* 0x0000000300087308 */ /* 0x000e220000001000 */
[----:B------:R-:W-:-:S03]  /*1830*/  FADD.FTZ R11, -R3, -RZ ;  /* 0x800000ff030b7221 */ /* 0x000fc60000010100 */
[----:B------:R-:W-:Y:S02]  /*1840*/  IMAD.IADD R4, R4, 0x1, R9 ;  /* 0x0000000104047824 */ /* 0x000fe400078e0209 */
[----:B0-----:R-:W-:-:S04]  /*1850*/  FFMA R13, R8, R11, 1 ;  /* 0x3f800000080d7423 */ /* 0x001fc8000000000b */
[----:B------:R-:W-:-:S04]  /*1860*/  FFMA R10, R8, R13, R8 ;  /* 0x0000000d080a7223 */ /* 0x000fc80000000008 */
[----:B------:R-:W-:-:S04]  /*1870*/  FFMA R7, R0, R10, RZ ;  /* 0x0000000a00077223 */ /* 0x000fc800000000ff */
[----:B------:R-:W-:-:S04]  /*1880*/  FFMA R8, R11, R7, R0 ;  /* 0x000000070b087223 */ /* 0x000fc80000000000 */
[----:B------:R-:W-:-:S04]  /*1890*/  FFMA R7, R10, R8, R7 ;  /* 0x000000080a077223 */ /* 0x000fc80000000007 */
[----:B------:R-:W-:-:S04]  /*18a0*/  FFMA R8, R11, R7, R0 ;  /* 0x000000070b087223 */ /* 0x000fc80000000000 */
[----:B------:R-:W-:-:S05]  /*18b0*/  FFMA R0, R10, R8, R7 ;  /* 0x000000080a007223 */ /* 0x000fca0000000007 */
[----:B------:R-:W-:-:S04]  /*18c0*/  SHF.R.U32.HI R3, RZ, 0x17, R0 ;  /* 0x00000017ff037819 */ /* 0x000fc80000011600 */
[----:B------:R-:W-:-:S05]  /*18d0*/  LOP3.LUT R3, R3, 0xff, RZ, 0xc0, !PT ;  /* 0x000000ff03037812 */ /* 0x000fca00078ec0ff */
[----:B------:R-:W-:-:S04]  /*18e0*/  IMAD.IADD R9, R3, 0x1, R4 ;  /* 0x0000000103097824 */ /* 0x000fc800078e0204 */
[----:B------:R-:W-:-:S05]  /*18f0*/  VIADD R3, R9, 0xffffffff ;  /* 0xffffffff09037836 */ /* 0x000fca0000000000 */
        /* <DEDUP_REMOVED lines=9> */
[CCC-:B------:R-:W-:Y:S01]  /*1990*/  FFMA.RZ R3, R10.reuse, R8.reuse, R7.reuse ;  /* 0x000000080a037223 */ /* 0x1c0fe2000000c007 */
[CCC-:B------:R-:W-:Y:S01]  /*19a0*/  FFMA.RM R4, R10.reuse, R8.reuse, R7.reuse ;  /* 0x000000080a047223 */ /* 0x1c0fe20000004007 */
[C---:B------:R-:W-:Y:S02]  /*19b0*/  ISETP.NE.AND P2, PT, R9.reuse, RZ, PT ;  /* 0x000000ff0900720c */ /* 0x040fe40003f45270 */
[----:B------:R-:W-:Y:S02]  /*19c0*/  ISETP.NE.AND P1, PT, R9, RZ, PT ;  /* 0x000000ff0900720c */ /* 0x000fe40003f25270 */
[----:B------:R-:W-:Y:S01]  /*19d0*/  LOP3.LUT R5, R3, 0x7fffff, RZ, 0xc0, !PT ;  /* 0x007fffff03057812 */ /* 0x000fe200078ec0ff */
[----:B------:R-:W-:Y:S01]  /*19e0*/  FFMA.RP R3, R10, R8, R7 ;  /* 0x000000080a037223 */ /* 0x000fe20000008007 */
[----:B------:R-:W-:Y:S02]  /*19f0*/  VIADD R8, R9, 0x20 ;  /* 0x0000002009087836 */ /* 0x000fe40000000000 */
[----:B------:R-:W-:Y:S01]  /*1a00*/  LOP3.LUT R5, R5, 0x800000, RZ, 0xfc, !PT ;  /* 0x0080000005057812 */ /* 0x000fe200078efcff */
[----:B------:R-:W-:Y:S01]  /*1a10*/  IMAD.MOV R7, RZ, RZ, -R9 ;  /* 0x000000ffff077224 */ /* 0x000fe200078e0a09 */
[----:B------:R-:W-:-:S02]  /*1a20*/  FSETP.NEU.FTZ.AND P0, PT, R3, R4, PT ;  /* 0x000000040300720b */ /* 0x000fc40003f1d000 */
[----:B------:R-:W-:Y:S02]  /*1a30*/  SHF.L.U32 R8, R5, R8, RZ ;  /* 0x0000000805087219 */ /* 0x000fe400000006ff */
[----:B------:R-:W-:Y:S02]  /*1a40*/  SEL R4, R7, RZ, P2 ;  /* 0x000000ff07047207 */ /* 0x000fe40001000000 */
[----:B------:R-:W-:Y:S02]  /*1a50*/  ISETP.NE.AND P1, PT, R8, RZ, P1 ;  /* 0x000000ff0800720c */ /* 0x000fe40000f25270 */
[----:B------:R-:W-:Y:S02]  /*1a60*/  SHF.R.U32.HI R4, RZ, R4, R5 ;  /* 0x00000004ff047219 */ /* 0x000fe40000011605 */
[----:B------:R-:W-:Y:S02]  /*1a70*/  PLOP3.LUT P0, PT, P0, P1, PT, 0xf8, 0x8f ;  /* 0x00000000008f781c */ /* 0x000fe40000703f70 */
[----:B------:R-:W-:-:S02]  /*1a80*/  SHF.R.U32.HI R8, RZ, 0x1, R4 ;  /* 0x00000001ff087819 */ /* 0x000fc40000011604 */
[----:B------:R-:W-:-:S04]  /*1a90*/  SEL R3, RZ, 0x1, !P0 ;  /* 0x00000001ff037807 */ /* 0x000fc80004000000 */
[----:B------:R-:W-:-:S04]  /*1aa0*/  LOP3.LUT R3, R3, 0x1, R8, 0xf8, !PT ;  /* 0x0000000103037812 */ /* 0x000fc800078ef808 */
[----:B------:R-:W-:-:S05]  /*1ab0*/  LOP3.LUT R3, R3, R4, RZ, 0xc0, !PT ;  /* 0x0000000403037212 */ /* 0x000fca00078ec0ff */
[----:B------:R-:W-:-:S05]  /*1ac0*/  IMAD.IADD R3, R8, 0x1, R3 ;  /* 0x0000000108037824 */ /* 0x000fca00078e0203 */
[----:B------:R-:W-:Y:S01]  /*1ad0*/  LOP3.LUT R0, R3, R0, RZ, 0xfc, !PT ;  /* 0x0000000003007212 */ /* 0x000fe200078efcff */
[----:B------:R-:W-:Y:S06]  /*1ae0*/  BRA `(.L_x_77) ;  /* 0x0000000000347947 */ /* 0x000fec0003800000 */
.L_x_76:
[----:B------:R-:W-:-:S04]  /*1af0*/  LOP3.LUT R0, R0, 0x80000000, RZ, 0xc0, !PT ;  /* 0x8000000000007812 */ /* 0x000fc800078ec0ff */
[----:B------:R-:W-:Y:S01]  /*1b00*/  LOP3.LUT R0, R0, 0x7f800000, RZ, 0xfc, !PT ;  /* 0x7f80000000007812 */ /* 0x000fe200078efcff */
[----:B------:R-:W-:Y:S06]  /*1b10*/  BRA `(.L_x_77) ;  /* 0x0000000000287947 */ /* 0x000fec0003800000 */
.L_x_75:
[----:B------:R-:W-:Y:S01]  /*1b20*/  IMAD R0, R4, 0x800000, R0 ;  /* 0x0080000004007824 */ /* 0x000fe200078e0200 */
[----:B------:R-:W-:Y:S06]  /*1b30*/  BRA `(.L_x_77) ;  /* 0x0000000000207947 */ /* 0x000fec0003800000 */
.L_x_74:
[----:B------:R-:W-:-:S04]  /*1b40*/  LOP3.LUT R0, R8, 0x80000000, R7, 0x48, !PT ;  /* 0x8000000008007812 */ /* 0x000fc800078e4807 */
[----:B------:R-:W-:Y:S01]  /*1b50*/  LOP3.LUT R0, R0, 0x7f800000, RZ, 0xfc, !PT ;  /* 0x7f80000000007812 */ /* 0x000fe200078efcff */
[----:B------:R-:W-:Y:S06]  /*1b60*/  BRA `(.L_x_77) ;  /* 0x0000000000147947 */ /* 0x000fec0003800000 */
.L_x_73:
[----:B------:R-:W-:Y:S01]  /*1b70*/  LOP3.LUT R0, R8, 0x80000000, R7, 0x48, !PT ;  /* 0x8000000008007812 */ /* 0x000fe200078e4807 */
[----:B------:R-:W-:Y:S06]  /*1b80*/  BRA `(.L_x_77) ;  /* 0x00000000000c7947 */ /* 0x000fec0003800000 */
.L_x_72:
[----:B------:R-:W0:Y:S01]  /*1b90*/  MUFU.RSQ R0, -QNAN ;  /* 0xffc0000000007908 */ /* 0x000e220000001400 */
[----:B------:R-:W-:Y:S05]  /*1ba0*/  BRA `(.L_x_77) ;  /* 0x0000000000047947 */ /* 0x000fea0003800000 */
.L_x_71:
[----:B------:R-:W-:-:S07]  /*1bb0*/  FADD.FTZ R0, R0, R3 ;  /* 0x0000000300007221 */ /* 0x000fce0000010000 */
.L_x_77:
[----:B------:R-:W-:-:S04]  /*1bc0*/  IMAD.MOV.U32 R3, RZ, RZ, 0x0 ;  /* 0x00000000ff037424 */ /* 0x000fc800078e00ff */
[----:B0-----:R-:W-:Y:S05]  /*1bd0*/  RET.REL.NODEC R2 `(_Z24pagerank_dangling_kernelPfPKfPKiif) ;  /* 0xffffffe402087950 */ /* 0x001fea0003c3ffff */
.L_x_78:
        /* <DEDUP_REMOVED lines=10> */
.L_x_181:


//--------------------- .text._Z27pagerank_convergence_kernelPKfS0_Pfi --------------------------
	.section	.text._Z27pagerank_convergence_kernelPKfS0_Pfi,"ax",@progbits
	.align	128
        .global         _Z27pagerank_convergence_kernelPKfS0_Pfi
        .type           _Z27pagerank_convergence_kernelPKfS0_Pfi,@function
        .size           _Z27pagerank_convergence_kernelPKfS0_Pfi,(.L_x_187 - _Z27pagerank_convergence_kernelPKfS0_Pfi)
        .other          _Z27pagerank_convergence_kernelPKfS0_Pfi,@"STO_CUDA_ENTRY STV_DEFAULT"
_Z27pagerank_convergence_kernelPKfS0_Pfi:
.text._Z27pagerank_convergence_kernelPKfS0_Pfi:
[----:B------:R-:W-:Y:S01]  /*0000*/  LDC R1, c[0x0][0x37c] ;  /* 0x0000df00ff017b82 */ /* 0x000fe20000000800 */
[----:B------:R-:W0:Y:S07]  /*0010*/  S2R R0, SR_CTAID.X ;  /* 0x0000000000007919 */ /* 0x000e2e0000002500 */
[----:B------:R-:W0:Y:S01]  /*0020*/  LDC R2, c[0x0][0x360] ;  /* 0x0000d800ff027b82 */ /* 0x000e220000000800 */
[----:B------:R-:W1:Y:S01]  /*0030*/  LDCU UR4, c[0x0][0x398] ;  /* 0x00007300ff0477ac */ /* 0x000e620008000800 */
[----:B------:R-:W0:Y:S01]  /*0040*/  S2R R3, SR_TID.X ;  /* 0x0000000000037919 */ /* 0x000e220000002100 */
[----:B------:R-:W2:Y:S05]  /*0050*/  LDCU.64 UR6, c[0x0][0x358] ;  /* 0x00006b00ff0677ac */ /* 0x000eaa0008000a00 */
[----:B------:R-:W3:Y:S08]  /*0060*/  LDC.64 R6, c[0x0][0x388] ;  /* 0x0000e200ff067b82 */ /* 0x000ef00000000a00 */
[----:B------:R-:W4:Y:S01]  /*0070*/  LDC.64 R8, c[0x0][0x380] ;  /* 0x0000e000ff087b82 */ /* 0x000f220000000a00 */
[----:B0-----:R-:W-:-:S05]  /*0080*/  IMAD R5, R0, R2, R3 ;  /* 0x0000000200057224 */ /* 0x001fca00078e0203 */
[----:B-1----:R-:W-:-:S13]  /*0090*/  ISETP.GE.AND P0, PT, R5, UR4, PT ;  /* 0x0000000405007c0c */ /* 0x002fda000bf06270 */
[----:B---3--:R-:W-:-:S04]  /*00a0*/  @!P0 IMAD.WIDE R6, R5, 0x4, R6 ;  /* 0x0000000405068825 */ /* 0x008fc800078e0206 */
[----:B----4-:R-:W-:Y:S02]  /*00b0*/  @!P0 IMAD.WIDE R8, R5, 0x4, R8 ;  /* 0x0000000405088825 */ /* 0x010fe400078e0208 */
[----:B--2---:R-:W2:Y:S04]  /*00c0*/  @!P0 LDG.E.CONSTANT R6, desc[UR6][R6.64] ;  /* 0x0000000606068981 */ /* 0x004ea8000c1e9900 */
[----:B------:R-:W2:Y:S01]  /*00d0*/  @!P0 LDG.E.CONSTANT R9, desc[UR6][R8.64] ;  /* 0x0000000608098981 */ /* 0x000ea2000c1e9900 */
[----:B------:R-:W0:Y:S01]  /*00e0*/  S2UR UR5, SR_CgaCtaId ;  /* 0x00000000000579c3 */ /* 0x000e220000008800 */
[----:B------:R-:W-:Y:S01]  /*00f0*/  UMOV UR4, 0x400 ;  /* 0x0000040000047882 */ /* 0x000fe20000000000 */
[----:B------:R-:W-:Y:S01]  /*0100*/  IMAD.MOV.U32 R5, RZ, RZ, RZ ;  /* 0x000000ffff057224 */ /* 0x000fe200078e00ff */
[----:B0-----:R-:W-:-:S06]  /*0110*/  ULEA UR4, UR5, UR4, 0x18 ;  /* 0x0000000405047291 */ /* 0x001fcc000f8ec0ff */
[----:B------:R-:W-:Y:S01]  /*0120*/  LEA R4, R3, UR4, 0x2 ;  /* 0x0000000403047c11 */ /* 0x000fe2000f8e10ff */
[----:B--2---:R-:W-:-:S04]  /*0130*/  @!P0 FADD R10, R6, -R9 ;  /* 0x80000009060a8221 */ /* 0x004fc80000000000 */
[----:B------:R-:W-:Y:S01]  /*0140*/  @!P0 FADD R5, |R10|, -RZ ;  /* 0x800000ff0a058221 */ /* 0x000fe20000000200 */
[----:B------:R-:W-:-:S04]  /*0150*/  ISETP.GE.U32.AND P0, PT, R2, 0x42, PT ;  /* 0x000000420200780c */ /* 0x000fc80003f06070 */
[----:B------:R0:W-:Y:S01]  /*0160*/  STS [R4], R5 ;  /* 0x0000000504007388 */ /* 0x0001e20000000800 */
[----:B------:R-:W-:Y:S08]  /*0170*/  BAR.SYNC.DEFER_BLOCKING 0x0 ;  /* 0x0000000000007b1d */ /* 0x000ff00000010000 */
[----:B------:R-:W-:Y:S05]  /*0180*/  @!P0 BRA `(.L_x_79) ;  /* 0x00000000009c8947 */ /* 0x000fea0003800000 */
[----:B0-----:R-:W-:-:S04]  /*0190*/  SHF.R.U32.HI R5, RZ, 0x1, R2 ;  /* 0x00000001ff057819 */ /* 0x001fc80000011602 */
[----:B------:R-:W-:-:S13]  /*01a0*/  ISETP.GE.U32.AND P0, PT, R3, R5, PT ;  /* 0x000000050300720c */ /* 0x000fda0003f06070 */
[----:B------:R-:W-:Y:S01]  /*01b0*/  @!P0 IMAD R5, R5, 0x4, R4 ;  /* 0x0000000405058824 */ /* 0x000fe200078e0204 */
        /* <DEDUP_REMOVED lines=10> */
[----:B------:R-:W-:Y:S04]  /*0260*/  @!P0 LDS R6, [R4] ;  /* 0x0000000004068984 */ /* 0x000fe80000000800 */
[----:B------:R-:W-:-:S06]  /*0270*/  @!P0 IMAD.IADD R5, R4, 0x1, R5 ;  /* 0x0000000104058824 */ /* 0x000fcc00078e0205 */
        /* <DEDUP_REMOVED lines=23> */
[----:B------:R-:W-:Y:S06]  /*03f0*/  BAR.SYNC.DEFER_BLOCKING 0x0 ;  /* 0x0000000000007b1d */ /* 0x000fec0000010000 */
.L_x_79:
[----:B------:R-:W-:-:S13]  /*0400*/  ISETP.GT.U32.AND P0, PT, R3, 0x1f, PT ;  /* 0x0000001f0300780c */ /* 0x000fda0003f04070 */
[----:B------:R-:W-:Y:S05]  /*0410*/  @P0 EXIT ;  /* 0x000000000000094d */ /* 0x000fea0003800000 */
[----:B------:R-:W-:-:S13]  /*0420*/  ISETP.GE.U32.AND P0, PT, R2, 0x40, PT ;  /* 0x000000400200780c */ /* 0x000fda0003f06070 */
[----:B0-----:R-:W-:Y:S04]  /*0430*/  @P0 LDS R5, [R4+0x80] ;  /* 0x0000800004050984 */ /* 0x001fe80000000800 */
[----:B------:R-:W0:Y:S02]  /*0440*/  @P0 LDS R6, [R4] ;  /* 0x0000000004060984 */ /* 0x000e240000000800 */
[----:B0-----:R-:W-:-:S05]  /*0450*/  @P0 FADD R5, R5, R6 ;  /* 0x0000000605050221 */ /* 0x001fca0000000000 */
[----:B------:R0:W-:Y:S01]  /*0460*/  @P0 STS [R4], R5 ;  /* 0x0000000504000388 */ /* 0x0001e20000000800 */
[----:B------:R-:W-:Y:S05]  /*0470*/  @P0 BRA `(.L_x_80) ;  /* 0x0000000000080947 */ /* 0x000fea0003800000 */
[----:B------:R-:W-:-:S13]  /*0480*/  ISETP.GE.U32.AND P0, PT, R2, 0x20, PT ;  /* 0x000000200200780c */ /* 0x000fda0003f06070 */
[----:B------:R-:W-:Y:S05]  /*0490*/  @!P0 BRA `(.L_x_81) ;  /* 0x0000000000148947 */ /* 0x000fea0003800000 */
.L_x_80:
[----:B------:R-:W-:Y:S04]  /*04a0*/  LDS R2, [R4+0x40] ;  /* 0x0000400004027984 */ /* 0x000fe80000000800 */
[----:B0-----:R-:W0:Y:S02]  /*04b0*/  LDS R5, [R4] ;  /* 0x0000000004057984 */ /* 0x001e240000000800 */
[----:B0-----:R-:W-:-:S05]  /*04c0*/  FADD R5, R2, R5 ;  /* 0x0000000502057221 */ /* 0x001fca0000000000 */
[----:B------:R0:W-:Y:S01]  /*04d0*/  STS [R4], R5 ;  /* 0x0000000504007388 */ /* 0x0001e20000000800 */
[----:B------:R-:W-:Y:S05]  /*04e0*/  BRA `(.L_x_82) ;  /* 0x0000000000087947 */ /* 0x000fea0003800000 */
.L_x_81:
[----:B------:R-:W-:-:S13]  /*04f0*/  ISETP.GE.U32.AND P0, PT, R2, 0x10, PT ;  /* 0x000000100200780c */ /* 0x000fda0003f06070 */
[----:B------:R-:W-:Y:S05]  /*0500*/  @!P0 BRA `(.L_x_83) ;  /* 0x0000000000148947 */ /* 0x000fea0003800000 */
.L_x_82:
[----:B------:R-:W-:Y:S04]  /*0510*/  LDS R2, [R4+0x20] ;  /* 0x0000200004027984 */ /* 0x000fe80000000800 */
[----:B0-----:R-:W0:Y:S02]  /*0520*/  LDS R5, [R4] ;  /* 0x0000000004057984 */ /* 0x001e240000000800 */
[----:B0-----:R-:W-:-:S05]  /*0530*/  FADD R5, R2, R5 ;  /* 0x0000000502057221 */ /* 0x001fca0000000000 */
[----:B------:R0:W-:Y:S01]  /*0540*/  STS [R4], R5 ;  /* 0x0000000504007388 */ /* 0x0001e20000000800 */
[----:B------:R-:W-:Y:S05]  /*0550*/  BRA `(.L_x_84) ;  /* 0x0000000000087947 */ /* 0x000fea0003800000 */
.L_x_83:
[----:B------:R-:W-:-:S13]  /*0560*/  ISETP.GE.U32.AND P0, PT, R2, 0x8, PT ;  /* 0x000000080200780c */ /* 0x000fda0003f06070 */
[----:B------:R-:W-:Y:S05]  /*0570*/  @!P0 BRA `(.L_x_85) ;  /* 0x0000000000148947 */ /* 0x000fea0003800000 */
.L_x_84:
[----:B------:R-:W-:Y:S04]  /*0580*/  LDS R2, [R4+0x10] ;  /* 0x0000100004027984 */ /* 0x000fe80000000800 */
[----:B0-----:R-:W0:Y:S02]  /*0590*/  LDS R5, [R4] ;  /* 0x0000000004057984 */ /* 0x001e240000000800 */
[----:B0-----:R-:W-:-:S05]  /*05a0*/  FADD R5, R2, R5 ;  /* 0x0000000502057221 */ /* 0x001fca0000000000 */
[----:B------:R0:W-:Y:S01]  /*05b0*/  STS [R4], R5 ;  /* 0x0000000504007388 */ /* 0x0001e20000000800 */
[----:B------:R-:W-:Y:S05]  /*05c0*/  BRA `(.L_x_86) ;  /* 0x0000000000087947 */ /* 0x000fea0003800000 */
.L_x_85:
[----:B------:R-:W-:-:S13]  /*05d0*/  ISETP.GE.U32.AND P0, PT, R2, 0x4, PT ;  /* 0x000000040200780c */ /* 0x000fda0003f06070 */
[----:B------:R-:W-:Y:S05]  /*05e0*/  @!P0 BRA `(.L_x_87) ;  /* 0x0000000000148947 */ /* 0x000fea0003800000 */
.L_x_86:
[----:B------:R-:W-:Y:S04]  /*05f0*/  LDS R2, [R4+0x8] ;  /* 0x0000080004027984 */ /* 0x000fe80000000800 */
[----:B0-----:R-:W0:Y:S02]  /*0600*/  LDS R5, [R4] ;  /* 0x0000000004057984 */ /* 0x001e240000000800 */
[----:B0-----:R-:W-:-:S05]  /*0610*/  FADD R5, R2, R5 ;  /* 0x0000000502057221 */ /* 0x001fca0000000000 */
[----:B------:R0:W-:Y:S01]  /*0620*/  STS [R4], R5 ;  /* 0x0000000504007388 */ /* 0x0001e20000000800 */
[----:B------:R-:W-:Y:S05]  /*0630*/  BRA `(.L_x_88) ;  /* 0x0000000000087947 */ /* 0x000fea0003800000 */
.L_x_87:
[----:B------:R-:W-:-:S13]  /*0640*/  ISETP.GE.U32.AND P0, PT, R2, 0x2, PT ;  /* 0x000000020200780c */ /* 0x000fda0003f06070 */
[----:B------:R-:W-:Y:S05]  /*0650*/  @!P0 BRA `(.L_x_89) ;  /* 0x0000000000108947 */ /* 0x000fea0003800000 */
.L_x_88:
[----:B------:R-:W-:Y:S04]  /*0660*/  LDS R2, [R4+0x4] ;  /* 0x0000040004027984 */ /* 0x000fe80000000800 */
[----:B0-----:R-:W0:Y:S02]  /*0670*/  LDS R5, [R4] ;  /* 0x0000000004057984 */ /* 0x001e240000000800 */
[----:B0-----:R-:W-:-:S05]  /*0680*/  FADD R5, R2, R5 ;  /* 0x0000000502057221 */ /* 0x001fca0000000000 */
[----:B------:R2:W-:Y:S02]  /*0690*/  STS [R4], R5 ;  /* 0x0000000504007388 */ /* 0x0005e40000000800 */
.L_x_89:
[----:B------:R-:W-:-:S13]  /*06a0*/  ISETP.NE.AND P0, PT, R3, RZ, PT ;  /* 0x000000ff0300720c */ /* 0x000fda0003f05270 */
[----:B------:R-:W-:Y:S05]  /*06b0*/  @P0 EXIT ;  /* 0x000000000000094d */ /* 0x000fea0003800000 */
[----:B0-2---:R-:W0:Y:S01]  /*06c0*/  LDS R5, [UR4] ;  /* 0x00000004ff057984 */ /* 0x005e220008000800 */
[----:B------:R-:W2:Y:S02]  /*06d0*/  LDC.64 R2, c[0x0][0x390] ;  /* 0x0000e400ff027b82 */ /* 0x000ea40000000a00 */
[----:B--2---:R-:W-:-:S05]  /*06e0*/  IMAD.WIDE.U32 R2, R0, 0x4, R2 ;  /* 0x0000000400027825 */ /* 0x004fca00078e0002 */
[----:B0-----:R-:W-:Y:S01]  /*06f0*/  STG.E desc[UR6][R2.64], R5 ;  /* 0x0000000502007986 */ /* 0x001fe2000c101906 */
[----:B------:R-:W-:Y:S05]  /*0700*/  EXIT ;  /* 0x000000000000794d */ /* 0x000fea0003800000 */
.L_x_90:
        /* <DEDUP_REMOVED lines=15> */
.L_x_187:


//--------------------- .text._Z35pagerank_iteration_optimized_kernelPKfPfPKiS3_S3_iff --------------------------
	.section	.text._Z35pagerank_iteration_optimized_kernelPKfPfPKiS3_S3_iff,"ax",@progbits
	.align	128
        .global         _Z35pagerank_iteration_optimized_kernelPKfPfPKiS3_S3_iff
        .type           _Z35pagerank_iteration_optimized_kernelPKfPfPKiS3_S3_iff,@function
        .size           _Z35pagerank_iteration_optimized_kernelPKfPfPKiS3_S3_iff,(.L_x_182 - _Z35pagerank_iteration_optimized_kernelPKfPfPKiS3_S3_iff)
        .other          _Z35pagerank_iteration_optimized_kernelPKfPfPKiS3_S3_iff,@"STO_CUDA_ENTRY STV_DEFAULT"
_Z35pagerank_iteration_optimized_kernelPKfPfPKiS3_S3_iff:
.text._Z35pagerank_iteration_optimized_kernelPKfPfPKiS3_S3_iff:
[----:B------:R-:W-:Y:S01]  /*0000*/  LDC R1, c[0x0][0x37c] ;  /* 0x0000df00ff017b82 */ /* 0x000fe20000000800 */
[----:B------:R-:W0:Y:S07]  /*0010*/  S2R R3, SR_TID.X ;  /* 0x0000000000037919 */ /* 0x000e2e0000002100 */
[----:B------:R-:W0:Y:S01]  /*0020*/  S2UR UR8, SR_CTAID.X ;  /* 0x00000000000879c3 */ /* 0x000e220000002500 */
[----:B------:R-:W1:Y:S01]  /*0030*/  LDCU UR9, c[0x0][0x3a8] ;  /* 0x00007500ff0977ac */ /* 0x000e620008000800 */
[----:B------:R-:W-:Y:S01]  /*0040*/  BSSY.RECONVERGENT B0, `(.L_x_91) ;  /* 0x000000e000007945 */ /* 0x000fe20003800200 */
[----:B------:R-:W2:Y:S05]  /*0050*/  LDCU.64 UR6, c[0x0][0x358] ;  /* 0x00006b00ff0677ac */ /* 0x000eaa0008000a00 */
[----:B------:R-:W0:Y:S02]  /*0060*/  LDC R2, c[0x0][0x360] ;  /* 0x0000d800ff027b82 */ /* 0x000e240000000800 */
[----:B0-----:R-:W-:-:S05]  /*0070*/  IMAD R4, R2, UR8, R3 ;  /* 0x0000000802047c24 */ /* 0x001fca000f8e0203 */
[----:B-1----:R-:W-:-:S13]  /*0080*/  ISETP.GE.AND P0, PT, R4, UR9, PT ;  /* 0x0000000904007c0c */ /* 0x002fda000bf06270 */
[----:B--2---:R-:W-:Y:S05]  /*0090*/  @P0 BRA `(.L_x_92) ;  /* 0x0000000000200947 */ /* 0x004fea0003800000 */
[----:B------:R-:W0:Y:S02]  /*00a0*/  LDC.64 R6, c[0x0][0x380] ;  /* 0x0000e000ff067b82 */ /* 0x000e240000000a00 */
[----:B0-----:R-:W-:-:S06]  /*00b0*/  IMAD.WIDE R6, R4, 0x4, R6 ;  /* 0x0000000404067825 */ /* 0x001fcc00078e0206 */
[----:B------:R-:W2:Y:S01]  /*00c0*/  LDG.E.CONSTANT R6, desc[UR6][R6.64] ;  /* 0x0000000606067981 */ /* 0x000ea2000c1e9900 */
[----:B------:R-:W0:Y:S01]  /*00d0*/  S2UR UR5, SR_CgaCtaId ;  /* 0x00000000000579c3 */ /* 0x000e220000008800 */
[----:B------:R-:W-:Y:S02]  /*00e0*/  UMOV UR4, 0x400 ;  /* 0x0000040000047882 */ /* 0x000fe40000000000 */
[----:B0-----:R-:W-:-:S06]  /*00f0*/  ULEA UR4, UR5, UR4, 0x18 ;  /* 0x0000000405047291 */ /* 0x001fcc000f8ec0ff */
[----:B------:R-:W-:-:S05]  /*0100*/  LEA R3, R3, UR4, 0x2 ;  /* 0x0000000403037c11 */ /* 0x000fca000f8e10ff */
[----:B--2---:R0:W-:Y:S02]  /*0110*/  STS [R3], R6 ;  /* 0x0000000603007388 */ /* 0x0041e40000000800 */
.L_x_92:
[----:B------:R-:W-:Y:S05]  /*0120*/  BSYNC.RECONVERGENT B0 ;  /* 0x0000000000007941 */ /* 0x000fea0003800200 */
.L_x_91:
[----:B------:R-:W-:Y:S06]  /*0130*/  BAR.SYNC.DEFER_BLOCKING 0x0 ;  /* 0x0000000000007b1d */ /* 0x000fec0000010000 */
[----:B------:R-:W-:Y:S05]  /*0140*/  @P0 EXIT ;  /* 0x000000000000094d */ /* 0x000fea0003800000 */
[----:B------:R-:W-:Y:S01]  /*0150*/  UISETP.GE.AND UP0, UPT, UR9, 0x1, UPT ;  /* 0x000000010900788c */ /* 0x000fe2000bf06270 */
[----:B------:R-:W-:-:S08]  /*0160*/  IMAD.MOV.U32 R5, RZ, RZ, RZ ;  /* 0x000000ffff057224 */ /* 0x000fd000078e00ff */
[----:B------:R-:W-:Y:S05]  /*0170*/  BRA.U !UP0, `(.L_x_93) ;  /* 0x00000005084c7547 */ /* 0x000fea000b800000 */
[----:B------:R-:W0:Y:S02]  /*0180*/  LDC.64 R10, c[0x0][0x390] ;  /* 0x0000e400ff0a7b82 */ /* 0x000e240000000a00 */
[----:B0-----:R0:W5:Y:S01]  /*0190*/  LDG.E.CONSTANT R6, desc[UR6][R10.64] ;  /* 0x000000060a067981 */ /* 0x001162000c1e9900 */
[----:B------:R-:W-:Y:S02]  /*01a0*/  IMAD.MOV.U32 R5, RZ, RZ, RZ ;  /* 0x000000ffff057224 */ /* 0x000fe400078e00ff */
[----:B------:R-:W-:Y:S02]  /*01b0*/  IMAD.MOV.U32 R7, RZ, RZ, RZ ;  /* 0x000000ffff077224 */ /* 0x000fe400078e00ff */
[----:B------:R-:W-:-:S07]  /*01c0*/  IMAD.MOV.U32 R8, RZ, RZ, RZ ;  /* 0x000000ffff087224 */ /* 0x000fce00078e00ff */
.L_x_100:
[----:B0-----:R-:W0:Y:S01]  /*01d0*/  LDC.64 R10, c[0x0][0x390] ;  /* 0x0000e400ff0a7b82 */ /* 0x001e220000000a00 */
[----:B------:R-:W1:Y:S07]  /*01e0*/  LDCU UR4, c[0x0][0x3a8] ;  /* 0x00007500ff0477ac */ /* 0x000e6e0008000800 */
[----:B------:R-:W2:Y:S01]  /*01f0*/  LDC.64 R12, c[0x0][0x3a0] ;  /* 0x0000e800ff0c7b82 */ /* 0x000ea20000000a00 */
[----:B0-----:R-:W-:-:S06]  /*0200*/  IMAD.WIDE.U32 R10, R8, 0x4, R10 ;  /* 0x00000004080a7825 */ /* 0x001fcc00078e000a */
[----:B------:R-:W3:Y:S01]  /*0210*/  LDG.E.CONSTANT R11, desc[UR6][R10.64+0x4] ;  /* 0x000004060a0b7981 */ /* 0x000ee2000c1e9900 */
[----:B--2---:R-:W-:-:S05]  /*0220*/  IMAD.WIDE.U32 R12, R8, 0x4, R12 ;  /* 0x00000004080c7825 */ /* 0x004fca00078e000c */
[----:B------:R-:W2:Y:S01]  /*0230*/  LDG.E.CONSTANT R0, desc[UR6][R12.64] ;  /* 0x000000060c007981 */ /* 0x000ea2000c1e9900 */
[----:B------:R-:W-:Y:S02]  /*0240*/  VIADD R9, R8, 0x1 ;  /* 0x0000000108097836 */ /* 0x000fe40000000000 */
[----:B------:R-:W-:-:S03]  /*0250*/  IMAD.MOV.U32 R3, RZ, RZ, R8 ;  /* 0x000000ffff037224 */ /* 0x000fc600078e0008 */
[----:B-1----:R-:W-:Y:S01]  /*0260*/  ISETP.NE.AND P2, PT, R9, UR4, PT ;  /* 0x0000000409007c0c */ /* 0x002fe2000bf45270 */
[----:B-----5:R-:W-:Y:S02]  /*0270*/  IMAD.MOV.U32 R14, RZ, RZ, R6 ;  /* 0x000000ffff0e7224 */ /* 0x020fe400078e0006 */
[----:B------:R-:W-:Y:S01]  /*0280*/  IMAD.MOV.U32 R8, RZ, RZ, R9 ;  /* 0x000000ffff087224 */ /* 0x000fe200078e0009 */
[----:B---3--:R-:W-:-:S04]  /*0290*/  ISETP.GE.AND P0, PT, R6, R11, PT ;  /* 0x0000000b0600720c */ /* 0x008fc80003f06270 */
[----:B--2---:R-:W-:Y:S01]  /*02a0*/  ISETP.EQ.OR P0, PT, R0, RZ, P0 ;  /* 0x000000ff0000720c */ /* 0x004fe20000702670 */
[----:B------:R-:W-:-:S12]  /*02b0*/  IMAD.MOV.U32 R6, RZ, RZ, R11 ;  /* 0x000000ffff067224 */ /* 0x000fd800078e000b */
[----:B------:R-:W-:Y:S05]  /*02c0*/  @P0 BRA `(.L_x_94) ;  /* 0x0000000000e80947 */ /* 0x000fea0003800000 */
[----:B------:R-:W0:Y:S01]  /*02d0*/  LDC.64 R10, c[0x0][0x398] ;  /* 0x0000e600ff0a7b82 */ /* 0x000e220000000a00 */
[----:B------:R-:W-:-:S07]  /*02e0*/  MOV R9, R14 ;  /* 0x0000000e00097202 */ /* 0x000fce0000000f00 */
[----:B------:R-:W1:Y:S01]  /*02f0*/  LDC.64 R12, c[0x0][0x398] ;  /* 0x0000e600ff0c7b82 */ /* 0x000e620000000a00 */
[----:B0-----:R-:W-:-:S06]  /*0300*/  IMAD.WIDE R10, R9, 0x4, R10 ;  /* 0x00000004090a7825 */ /* 0x001fcc00078e020a */
[----:B------:R-:W2:Y:S01]  /*0310*/  LDG.E.CONSTANT R11, desc[UR6][R10.64] ;  /* 0x000000060a0b7981 */ /* 0x000ea2000c1e9900 */
[----:B------:R-:W-:Y:S01]  /*0320*/  BSSY.RECONVERGENT B0, `(.L_x_94) ;  /* 0x0000034000007945 */ /* 0x000fe20003800200 */
[----:B--2---:R-:W-:-:S13]  /*0330*/  ISETP.NE.AND P0, PT, R11, R4, PT ;  /* 0x000000040b00720c */ /* 0x004fda0003f05270 */
[----:B-1----:R-:W-:Y:S05]  /*0340*/  @!P0 BRA `(.L_x_95) ;  /* 0x00000000001c8947 */ /* 0x002fea0003800000 */
.L_x_97:
[----:B------:R-:W-:-:S05]  /*0350*/  VIADD R9, R9, 0x1 ;  /* 0x0000000109097836 */ /* 0x000fca0000000000 */
[----:B------:R-:W-:-:S13]  /*0360*/  ISETP.NE.AND P0, PT, R9, R6, PT ;  /* 0x000000060900720c */ /* 0x000fda0003f05270 */
[----:B------:R-:W-:Y:S05]  /*0370*/  @!P0 BRA `(.L_x_96) ;  /* 0x0000000000b88947 */ /* 0x000fea0003800000 */
[----:B------:R-:W-:-:S06]  /*0380*/  IMAD.WIDE R10, R9, 0x4, R12 ;  /* 0x00000004090a7825 */ /* 0x000fcc00078e020c */
[----:B------:R-:W2:Y:S02]  /*0390*/  LDG.E.CONSTANT R11, desc[UR6][R10.64] ;  /* 0x000000060a0b7981 */ /* 0x000ea4000c1e9900 */
[----:B--2---:R-:W-:-:S13]  /*03a0*/  ISETP.NE.AND P0, PT, R11, R4, PT ;  /* 0x000000040b00720c */ /* 0x004fda0003f05270 */
[----:B------:R-:W-:Y:S05]  /*03b0*/  @P0 BRA `(.L_x_97) ;  /* 0xfffffffc00e40947 */ /* 0x000fea000383ffff */
.L_x_95:
[----:B------:R-:W0:Y:S01]  /*03c0*/  I2F.U32.RP R9, R2 ;  /* 0x0000000200097306 */ /* 0x000e220000209000 */
[----:B------:R-:W-:-:S07]  /*03d0*/  ISETP.NE.U32.AND P3, PT, R2, RZ, PT ;  /* 0x000000ff0200720c */ /* 0x000fce0003f65070 */
[----:B0-----:R-:W0:Y:S02]  /*03e0*/  MUFU.RCP R9, R9 ;  /* 0x0000000900097308 */ /* 0x001e240000001000 */
[----:B0-----:R-:W-:-:S06]  /*03f0*/  VIADD R10, R9, 0xffffffe ;  /* 0x0ffffffe090a7836 */ /* 0x001fcc0000000000 */
[----:B------:R0:W1:Y:S02]  /*0400*/  F2I.FTZ.U32.TRUNC.NTZ R11, R10 ;  /* 0x0000000a000b7305 */ /* 0x000064000021f000 */
[----:B0-----:R-:W-:Y:S02]  /*0410*/  IMAD.MOV.U32 R10, RZ, RZ, RZ ;  /* 0x000000ffff0a7224 */ /* 0x001fe400078e00ff */
[----:B-1----:R-:W-:-:S04]  /*0420*/  IMAD.MOV R13, RZ, RZ, -R11 ;  /* 0x000000ffff0d7224 */ /* 0x002fc800078e0a0b */
[----:B------:R-:W-:-:S04]  /*0430*/  IMAD R13, R13, R2, RZ ;  /* 0x000000020d0d7224 */ /* 0x000fc800078e02ff */
[----:B------:R-:W-:-:S06]  /*0440*/  IMAD.HI.U32 R12, R11, R13, R10 ;  /* 0x0000000d0b0c7227 */ /* 0x000fcc00078e000a */
[----:B------:R-:W-:-:S04]  /*0450*/  IMAD.HI.U32 R12, R12, R3, RZ ;  /* 0x000000030c0c7227 */ /* 0x000fc800078e00ff */
[----:B------:R-:W-:-:S04]  /*0460*/  IMAD.MOV R11, RZ, RZ, -R12 ;  /* 0x000000ffff0b7224 */ /* 0x000fc800078e0a0c */
[----:B------:R-:W-:-:S05]  /*0470*/  IMAD R11, R2, R11, R3 ;  /* 0x0000000b020b7224 */ /* 0x000fca00078e0203 */
[----:B------:R-:W-:-:S13]  /*0480*/  ISETP.GE.U32.AND P0, PT, R11, R2, PT ;  /* 0x000000020b00720c */ /* 0x000fda0003f06070 */
[----:B------:R-:W-:Y:S02]  /*0490*/  @P0 IMAD.IADD R11, R11, 0x1, -R2 ;  /* 0x000000010b0b0824 */ /* 0x000fe400078e0a02 */
[----:B------:R-:W-:-:S03]  /*04a0*/  @P0 VIADD R12, R12, 0x1 ;  /* 0x000000010c0c0836 */ /* 0x000fc60000000000 */
[----:B------:R-:W-:-:S13]  /*04b0*/  ISETP.GE.U32.AND P1, PT, R11, R2, PT ;  /* 0x000000020b00720c */ /* 0x000fda0003f26070 */
[----:B------:R-:W-:Y:S02]  /*04c0*/  @P1 IADD3 R12, PT, PT, R12, 0x1, RZ ;  /* 0x000000010c0c1810 */ /* 0x000fe40007ffe0ff */
[----:B------:R-:W-:-:S04]  /*04d0*/  @!P3 LOP3.LUT R12, RZ, R2, RZ, 0x33, !PT ;  /* 0x00000002ff0cb212 */ /* 0x000fc800078e33ff */
[----:B------:R-:W-:-:S13]  /*04e0*/  ISETP.NE.AND P0, PT, R12, UR8, PT ;  /* 0x000000080c007c0c */ /* 0x000fda000bf05270 */
[----:B------:R-:W0:Y:S01]  /*04f0*/  @!P0 S2R R10, SR_CgaCtaId ;  /* 0x00000000000a8919 */ /* 0x000e220000008800 */
[----:B------:R-:W-:-:S04]  /*0500*/  @!P0 MOV R9, 0x400 ;  /* 0x0000040000098802 */ /* 0x000fc80000000f00 */
[----:B0-----:R-:W-:-:S05]  /*0510*/  @!P0 LEA R10, R10, R9, 0x18 ;  /* 0x000000090a0a8211 */ /* 0x001fca00078ec0ff */
[----:B------:R-:W-:Y:S02]  /*0520*/  @!P0 IMAD R9, R7, 0x4, R10 ;  /* 0x0000000407098824 */ /* 0x000fe400078e020a */
[----:B------:R-:W0:Y:S03]  /*0530*/  @P0 LDC.64 R10, c[0x0][0x380] ;  /* 0x0000e000ff0a0b82 */ /* 0x000e260000000a00 */
[----:B------:R-:W1:Y:S01]  /*0540*/  @!P0 LDS R13, [R9] ;  /* 0x00000000090d8984 */ /* 0x000e620000000800 */
[----:B0-----:R-:W-:-:S05]  /*0550*/  @P0 IMAD.WIDE.U32 R10, R3, 0x4, R10 ;  /* 0x00000004030a0825 */ /* 0x001fca00078e000a */
[----:B------:R-:W1:Y:S01]  /*0560*/  @P0 LDG.E.CONSTANT R13, desc[UR6][R10.64] ;  /* 0x000000060a0d0981 */ /* 0x000e62000c1e9900 */
[----:B------:R-:W-:Y:S01]  /*0570*/  I2FP.F32.S32 R14, R0 ;  /* 0x00000000000e7245 */ /* 0x000fe20000201400 */
[----:B------:R-:W-:Y:S03]  /*0580*/  BSSY.RECONVERGENT B1, `(.L_x_98) ;  /* 0x000000c000017945 */ /* 0x000fe60003800200 */
[----:B------:R-:W0:Y:S02]  /*0590*/  MUFU.RCP R0, R14 ;  /* 0x0000000e00007308 */ /* 0x000e240000001000 */
[----:B0-----:R-:W-:-:S04]  /*05a0*/  FFMA R3, -R14, R0, 1 ;  /* 0x3f8000000e037423 */ /* 0x001fc80000000100 */
[----:B------:R-:W-:Y:S02]  /*05b0*/  FFMA R0, R0, R3, R0 ;  /* 0x0000000300007223 */ /* 0x000fe40000000000 */
[----:B-1----:R-:W0:Y:S02]  /*05c0*/  FCHK P0, R13, R14 ;  /* 0x0000000e0d007302 */ /* 0x002e240000000000 */
[----:B------:R-:W-:-:S04]  /*05d0*/  FFMA R3, R0, R13, RZ ;  /* 0x0000000d00037223 */ /* 0x000fc800000000ff */
[----:B------:R-:W-:-:S04]  /*05e0*/  FFMA R12, -R14, R3, R13 ;  /* 0x000000030e0c7223 */ /* 0x000fc8000000010d */
[----:B------:R-:W-:Y:S01]  /*05f0*/  FFMA R0, R0, R12, R3 ;  /* 0x0000000c00007223 */ /* 0x000fe20000000003 */
[----:B0-----:R-:W-:Y:S06]  /*0600*/  @!P0 BRA `(.L_x_99) ;  /* 0x00000000000c8947 */ /* 0x001fec0003800000 */
[----:B------:R-:W-:Y:S01]  /*0610*/  IMAD.MOV.U32 R3, RZ, RZ, R13 ;  /* 0x000000ffff037224 */ /* 0x000fe200078e000d */
[----:B------:R-:W-:-:S07]  /*0620*/  MOV R10, 0x640 ;  /* 0x00000640000a7802 */ /* 0x000fce0000000f00 */
[----:B------:R-:W-:Y:S05]  /*0630*/  CALL.REL.NOINC `($__internal_2_$__cuda_sm3x_div_rn_noftz_f32_slowpath) ;  /* 0x0000000000387944 */ /* 0x000fea0003c00000 */
.L_x_99:
[----:B------:R-:W-:Y:S05]  /*0640*/  BSYNC.RECONVERGENT B1 ;  /* 0x0000000000017941 */ /* 0x000fea0003800200 */
.L_x_98:
[----:B------:R-:W-:-:S07]  /*0650*/  FADD R5, R5, R0 ;  /* 0x0000000005057221 */ /* 0x000fce0000000000 */
.L_x_96:
[----:B------:R-:W-:Y:S05]  /*0660*/  BSYNC.RECONVERGENT B0 ;  /* 0x0000000000007941 */ /* 0x000fea0003800200 */
.L_x_94:
[----:B------:R-:W-:-:S05]  /*0670*/  VIADD R7, R7, 0x1 ;  /* 0x0000000107077836 */ /* 0x000fca0000000000 */
[----:B------:R-:W-:-:S04]  /*0680*/  ISETP.NE.AND P0, PT, R7, R2, PT ;  /* 0x000000020700720c */ /* 0x000fc80003f05270 */
[----:B------:R-:W-:Y:S01]  /*0690*/  SEL R7, R7, RZ, P0 ;  /* 0x000000ff07077207 */ /* 0x000fe20000000000 */
[----:B------:R-:W-:Y:S08]  /*06a0*/  @P2 BRA `(.L_x_100) ;  /* 0xfffffff800c82947 */ /* 0x000ff0000383ffff */
.L_x_93:
[----:B------:R-:W1:Y:S01]  /*06b0*/  LDC R0, c[0x0][0x3b0] ;  /* 0x0000ec00ff007b82 */ /* 0x000e620000000800 */
[----:B------:R-:W1:Y:S07]  /*06c0*/  LDCU UR4, c[0x0][0x3ac] ;  /* 0x00007580ff0477ac */ /* 0x000e6e0008000800 */
[----:B0-----:R-:W0:Y:S01]  /*06d0*/  LDC.64 R2, c[0x0][0x388] ;  /* 0x0000e200ff027b82 */ /* 0x001e220000000a00 */
[----:B-1----:R-:W-:Y:S01]  /*06e0*/  FFMA R7, R5, UR4, R0 ;  /* 0x0000000405077c23 */ /* 0x002fe20008000000 */
[----:B0-----:R-:W-:-:S05]  /*06f0*/  IMAD.WIDE R4, R4, 0x4, R2 ;  /* 0x0000000404047825 */ /* 0x001fca00078e0202 */
[----:B------:R-:W-:Y:S01]  /*0700*/  STG.E desc[UR6][R4.64], R7 ;  /* 0x0000000704007986 */ /* 0x000fe2000c101906 */
[----:B------:R-:W-:Y:S05]  /*0710*/  EXIT ;  /* 0x000000000000794d */ /* 0x000fea0003800000 */
        .weak           $__internal_2_$__cuda_sm3x_div_rn_noftz_f32_slowpath
        .type           $__internal_2_$__cuda_sm3x_div_rn_noftz_f32_slowpath,@function
        .size           $__internal_2_$__cuda_sm3x_div_rn_noftz_f32_slowpath,(.L_x_182 - $__internal_2_$__cuda_sm3x_div_rn_noftz_f32_slowpath)
$__internal_2_$__cuda_sm3x_div_rn_noftz_f32_slowpath:
[--C-:B------:R-:W-:Y:S01]  /*0720*/  SHF.R.U32.HI R11, RZ, 0x17, R14.reuse ;  /* 0x00000017ff0b7819 */ /* 0x100fe2000001160e */
[----:B------:R-:W-:Y:S01]  /*0730*/  BSSY.RECONVERGENT B2, `(.L_x_101) ;  /* 0x0000064000027945 */ /* 0x000fe20003800200 */
        /* <DEDUP_REMOVED lines=11> */
[----:B------:R-:W-:Y:S02]  /*07f0*/  FSETP.GTU.FTZ.AND P1, PT, |R14|, +INF , PT ;  /* 0x7f8000000e00780b */ /* 0x000fe40003f3c200 */
[----:B------:R-:W-:Y:S02]  /*0800*/  MOV R0, R14 ;  /* 0x0000000e00007202 */ /* 0x000fe40000000f00 */
        /* <DEDUP_REMOVED lines=21> */
.L_x_102:
[----:B------:R-:W-:Y:S01]  /*0960*/  LEA R13, R11, 0xc0800000, 0x17 ;  /* 0xc08000000b0d7811 */ /* 0x000fe200078eb8ff */
[----:B------:R-:W-:Y:S04]  /*0970*/  BSSY.RECONVERGENT B3, `(.L_x_107) ;  /* 0x0000036000037945 */ /* 0x000fe80003800200 */
[----:B------:R-:W-:Y:S02]  /*0980*/  IMAD.IADD R13, R12, 0x1, -R13 ;  /* 0x000000010c0d7824 */ /* 0x000fe400078e0a0d */
[----:B------:R-:W-:Y:S02]  /*0990*/  VIADD R12, R16, 0xffffff81 ;  /* 0xffffff81100c7836 */ /* 0x000fe40000000000 */
[----:B------:R-:W0:Y:S01]  /*09a0*/  MUFU.RCP R14, R13 ;  /* 0x0000000d000e7308 */ /* 0x000e220000001000 */
[----:B------:R-:W-:Y:S01]  /*09b0*/  FADD.FTZ R15, -R13, -RZ ;  /* 0x800000ff0d0f7221 */ /* 0x000fe20000010100 */
[C---:B------:R-:W-:Y:S01]  /*09c0*/  IMAD R0, R12.reuse, -0x800000, R3 ;  /* 0xff8000000c007824 */ /* 0x040fe200078e0203 */
[----:B------:R-:W-:-:S05]  /*09d0*/  IADD3 R12, PT, PT, R12, 0x7f, -R11 ;  /* 0x0000007f0c0c7810 */ /* 0x000fca0007ffe80b */
        /* <DEDUP_REMOVED lines=10> */
[----:B------:R-:W-:-:S05]  /*0a80*/  IMAD.IADD R11, R3, 0x1, R12 ;  /* 0x00000001030b7824 */ /* 0x000fca00078e020c */
        /* <DEDUP_REMOVED lines=32> */
.L_x_109:
[----:B------:R-:W-:-:S04]  /*0c90*/  LOP3.LUT R0, R0, 0x80000000, RZ, 0xc0, !PT ;  /* 0x8000000000007812 */ /* 0x000fc800078ec0ff */
[----:B------:R-:W-:Y:S01]  /*0ca0*/  LOP3.LUT R0, R0, 0x7f800000, RZ, 0xfc, !PT ;  /* 0x7f80000000007812 */ /* 0x000fe200078efcff */
[----:B------:R-:W-:Y:S06]  /*0cb0*/  BRA `(.L_x_110) ;  /* 0x0000000000047947 */ /* 0x000fec0003800000 */
.L_x_108:
[----:B------:R-:W-:-:S07]  /*0cc0*/  IMAD R0, R12, 0x800000, R0 ;  /* 0x008000000c007824 */ /* 0x000fce00078e0200 */
.L_x_110:
[----:B------:R-:W-:Y:S05]  /*0cd0*/  BSYNC.RECONVERGENT B3 ;  /* 0x0000000000037941 */ /* 0x000fea0003800200 */
.L_x_107:
[----:B------:R-:W-:Y:S05]  /*0ce0*/  BRA `(.L_x_111) ;  /* 0x0000000000207947 */ /* 0x000fea0003800000 */
.L_x_106:
[----:B------:R-:W-:-:S04]  /*0cf0*/  LOP3.LUT R0, R12, 0x80000000, R3, 0x48, !PT ;  /* 0x800000000c007812 */ /* 0x000fc800078e4803 */
[----:B------:R-:W-:Y:S01]  /*0d00*/  LOP3.LUT R0, R0, 0x7f800000, RZ, 0xfc, !PT ;  /* 0x7f80000000007812 */ /* 0x000fe200078efcff */
[----:B------:R-:W-:Y:S06]  /*0d10*/  BRA `(.L_x_111) ;  /* 0x0000000000147947 */ /* 0x000fec0003800000 */
.L_x_105:
[----:B------:R-:W-:Y:S01]  /*0d20*/  LOP3.LUT R0, R12, 0x80000000, R3, 0x48, !PT ;  /* 0x800000000c007812 */ /* 0x000fe200078e4803 */
[----:B------:R-:W-:Y:S06]  /*0d30*/  BRA `(.L_x_111) ;  /* 0x00000000000c7947 */ /* 0x000fec0003800000 */
.L_x_104:
[----:B------:R-:W0:Y:S01]  /*0d40*/  MUFU.RSQ R0, -QNAN ;  /* 0xffc0000000007908 */ /* 0x000e220000001400 */
[----:B------:R-:W-:Y:S05]  /*0d50*/  BRA `(.L_x_111) ;  /* 0x0000000000047947 */ /* 0x000fea0003800000 */
.L_x_103:
[----:B------:R-:W-:-:S07]  /*0d60*/  FADD.FTZ R0, R3, R0 ;  /* 0x0000000003007221 */ /* 0x000fce0000010000 */
.L_x_111:
[----:B------:R-:W-:Y:S05]  /*0d70*/  BSYNC.RECONVERGENT B2 ;  /* 0x0000000000027941 */ /* 0x000fea0003800200 */
.L_x_101:
[----:B------:R-:W-:-:S04]  /*0d80*/  IMAD.MOV.U32 R11, RZ, RZ, 0x0 ;  /* 0x00000000ff0b7424 */ /* 0x000fc800078e00ff */
[----:B0-----:R-:W-:Y:S05]  /*0d90*/  RET.REL.NODEC R10 `(_Z35pagerank_iteration_optimized_kernelPKfPfPKiS3_S3_iff) ;  /* 0xfffffff00a987950 */ /* 0x001fea0003c3ffff */
.L_x_112:
        /* <DEDUP_REMOVED lines=14> */
.L_x_182:


//--------------------- .text._Z25pagerank_iteration_kernelPKfPfPKiS3_S3_iff --------------------------
	.section	.text._Z25pagerank_iteration_kernelPKfPfPKiS3_S3_iff,"ax",@progbits
	.align	128
        .global         _Z25pagerank_iteration_kernelPKfPfPKiS3_S3_iff
        .type           _Z25pagerank_iteration_kernelPKfPfPKiS3_S3_iff,@function
        .size           _Z25pagerank_iteration_kernelPKfPfPKiS3_S3_iff,(.L_x_183 - _Z25pagerank_iteration_kernelPKfPfPKiS3_S3_iff)
        .other          _Z25pagerank_iteration_kernelPKfPfPKiS3_S3_iff,@"STO_CUDA_ENTRY STV_DEFAULT"
_Z25pagerank_iteration_kernelPKfPfPKiS3_S3_iff:
.text._Z25pagerank_iteration_kernelPKfPfPKiS3_S3_iff:
[----:B------:R-:W-:Y:S01]  /*0000*/  LDC R1, c[0x0][0x37c] ;  /* 0x0000df00ff017b82 */ /* 0x000fe20000000800 */
[----:B------:R-:W0:Y:S07]  /*0010*/  S2R R0, SR_TID.X ;  /* 0x0000000000007919 */ /* 0x000e2e0000002100 */
[----:B------:R-:W0:Y:S01]  /*0020*/  S2UR UR4, SR_CTAID.X ;  /* 0x00000000000479c3 */ /* 0x000e220000002500 */
[----:B------:R-:W1:Y:S07]  /*0030*/  LDCU UR8, c[0x0][0x3a8] ;  /* 0x00007500ff0877ac */ /* 0x000e6e0008000800 */
[----:B------:R-:W0:Y:S02]  /*0040*/  LDC R11, c[0x0][0x360] ;  /* 0x0000d800ff0b7b82 */ /* 0x000e240000000800 */
[----:B0-----:R-:W-:-:S05]  /*0050*/  IMAD R11, R11, UR4, R0 ;  /* 0x000000040b0b7c24 */ /* 0x001fca000f8e0200 */
[----:B-1----:R-:W-:-:S13]  /*0060*/  ISETP.GE.AND P0, PT, R11, UR8, PT ;  /* 0x000000080b007c0c */ /* 0x002fda000bf06270 */
[----:B------:R-:W-:Y:S05]  /*0070*/  @P0 EXIT ;  /* 0x000000000000094d */ /* 0x000fea0003800000 */
[----:B------:R-:W-:Y:S01]  /*0080*/  UISETP.GE.AND UP0, UPT, UR8, 0x1, UPT ;  /* 0x000000010800788c */ /* 0x000fe2000bf06270 */
[----:B------:R-:W-:Y:S01]  /*0090*/  IMAD.MOV.U32 R10, RZ, RZ, RZ ;  /* 0x000000ffff0a7224 */ /* 0x000fe200078e00ff */
[----:B------:R-:W0:Y:S07]  /*00a0*/  LDCU.64 UR6, c[0x0][0x358] ;  /* 0x00006b00ff0677ac */ /* 0x000e2e0008000a00 */
[----:B------:R-:W-:Y:S05]  /*00b0*/  BRA.U !UP0, `(.L_x_113) ;  /* 0x0000001508987547 */ /* 0x000fea000b800000 */
[----:B------:R-:W-:Y:S01]  /*00c0*/  UISETP.GE.U32.AND UP0, UPT, UR8, 0x8, UPT ;  /* 0x000000080800788c */ /* 0x000fe2000bf06070 */
[----:B------:R-:W-:Y:S02]  /*00d0*/  HFMA2 R2, -RZ, RZ, 0, 0 ;  /* 0x00000000ff027431 */ /* 0x000fe400000001ff */
[----:B------:R-:W-:Y:S01]  /*00e0*/  IMAD.MOV.U32 R10, RZ, RZ, RZ ;  /* 0x000000ffff0a7224 */ /* 0x000fe200078e00ff */
[----:B------:R-:W-:-:S05]  /*00f0*/  ULOP3.LUT UR5, UR8, 0x7, URZ, 0xc0, !UPT ;  /* 0x0000000708057892 */ /* 0x000fca000f8ec0ff */
[----:B------:R-:W-:Y:S07]  /*0100*/  BRA.U !UP0, `(.L_x_114) ;  /* 0x0000001108bc7547 */ /* 0x000fee000b800000 */
[----:B------:R-:W-:Y:S01]  /*0110*/  ULOP3.LUT UR4, UR8, 0x7ffffff8, URZ, 0xc0, !UPT ;  /* 0x7ffffff808047892 */ /* 0x000fe2000f8ec0ff */
[----:B------:R-:W-:Y:S02]  /*0120*/  IMAD.MOV.U32 R10, RZ, RZ, RZ ;  /* 0x000000ffff0a7224 */ /* 0x000fe400078e00ff */
[----:B------:R-:W-:-:S03]  /*0130*/  IMAD.MOV.U32 R13, RZ, RZ, RZ ;  /* 0x000000ffff0d7224 */ /* 0x000fc600078e00ff */
[----:B------:R-:W-:-:S07]  /*0140*/  MOV R2, UR4 ;  /* 0x0000000400027c02 */ /* 0x000fce0008000f00 */
.L_x_155:
[----:B------:R-:W1:Y:S08]  /*0150*/  LDC.64 R6, c[0x0][0x3a0] ;  /* 0x0000e800ff067b82 */ /* 0x000e700000000a00 */
[----:B------:R-:W2:Y:S08]  /*0160*/  LDC.64 R4, c[0x0][0x390] ;  /* 0x0000e400ff047b82 */ /* 0x000eb00000000a00 */
[----:B------:R-:W3:Y:S01]  /*0170*/  LDC.64 R8, c[0x0][0x380] ;  /* 0x0000e000ff087b82 */ /* 0x000ee20000000a00 */
[----:B-1----:R-:W-:-:S05]  /*0180*/  IMAD.WIDE.U32 R6, R13, 0x4, R6 ;  /* 0x000000040d067825 */ /* 0x002fca00078e0006 */
[----:B0-----:R-:W4:Y:S01]  /*0190*/  LDG.E.CONSTANT R3, desc[UR6][R6.64] ;  /* 0x0000000606037981 */ /* 0x001f22000c1e9900 */
[----:B--2---:R-:W-:-:S05]  /*01a0*/  IMAD.WIDE.U32 R4, R13, 0x4, R4 ;  /* 0x000000040d047825 */ /* 0x004fca00078e0004 */
[----:B-----5:R0:W5:Y:S01]  /*01b0*/  LDG.E.CONSTANT R17, desc[UR6][R4.64+0x4] ;  /* 0x0000040604117981 */ /* 0x020162000c1e9900 */
[----:B---3--:R-:W-:Y:S01]  /*01c0*/  IMAD.WIDE.U32 R8, R13, 0x4, R8 ;  /* 0x000000040d087825 */ /* 0x008fe200078e0008 */
[----:B----4-:R-:W-:-:S13]  /*01d0*/  ISETP.NE.AND P0, PT, R3, RZ, PT ;  /* 0x000000ff0300720c */ /* 0x010fda0003f05270 */
[----:B0-----:R-:W-:Y:S05]  /*01e0*/  @!P0 BRA `(.L_x_115) ;  /* 0x0000000000888947 */ /* 0x001fea0003800000 */
[----:B------:R-:W2:Y:S02]  /*01f0*/  LDG.E.CONSTANT R0, desc[UR6][R4.64] ;  /* 0x0000000604007981 */ /* 0x000ea4000c1e9900 */
[----:B--2--5:R-:W-:-:S13]  /*0200*/  ISETP.GE.AND P0, PT, R0, R17, PT ;  /* 0x000000110000720c */ /* 0x024fda0003f06270 */
[----:B------:R-:W-:Y:S05]  /*0210*/  @P0 BRA `(.L_x_115) ;  /* 0x00000000007c0947 */ /* 0x000fea0003800000 */
[----:B------:R-:W0:Y:S01]  /*0220*/  LDC.64 R18, c[0x0][0x398] ;  /* 0x0000e600ff127b82 */ /* 0x000e220000000a00 */
[----:B------:R-:W-:Y:S02]  /*0230*/  IMAD.MOV.U32 R21, RZ, RZ, R0 ;  /* 0x000000ffff157224 */ /* 0x000fe400078e0000 */
[----:B------:R1:W5:Y:S05]  /*0240*/  LDG.E.CONSTANT R0, desc[UR6][R8.64] ;  /* 0x0000000608007981 */ /* 0x00036a000c1e9900 */
[----:B------:R-:W2:Y:S01]  /*0250*/  LDC.64 R14, c[0x0][0x398] ;  /* 0x0000e600ff0e7b82 */ /* 0x000ea20000000a00 */
[----:B0-----:R-:W-:-:S06]  /*0260*/  IMAD.WIDE R18, R21, 0x4, R18 ;  /* 0x0000000415127825 */ /* 0x001fcc00078e0212 */
[----:B------:R-:W3:Y:S01]  /*0270*/  LDG.E.CONSTANT R18, desc[UR6][R18.64] ;  /* 0x0000000612127981 */ /* 0x000ee2000c1e9900 */
[----:B------:R-:W-:Y:S01]  /*0280*/  BSSY.RECONVERGENT B0, `(.L_x_115) ;  /* 0x0000018000007945 */ /* 0x000fe20003800200 */
[----:B---3--:R-:W-:-:S13]  /*0290*/  ISETP.NE.AND P0, PT, R18, R11, PT ;  /* 0x0000000b1200720c */ /* 0x008fda0003f05270 */
[----:B-12---:R-:W-:Y:S05]  /*02a0*/  @!P0 BRA `(.L_x_116) ;  /* 0x00000000001c8947 */ /* 0x006fea0003800000 */
.L_x_118:
[----:B------:R-:W-:-:S05]  /*02b0*/  VIADD R21, R21, 0x1 ;  /* 0x0000000115157836 */ /* 0x000fca0000000000 */
[----:B------:R-:W-:-:S13]  /*02c0*/  ISETP.NE.AND P0, PT, R21, R17, PT ;  /* 0x000000111500720c */ /* 0x000fda0003f05270 */
[----:B------:R-:W-:Y:S05]  /*02d0*/  @!P0 BRA `(.L_x_117) ;  /* 0x0000000000488947 */ /* 0x000fea0003800000 */
[----:B------:R-:W-:-:S06]  /*02e0*/  IMAD.WIDE R18, R21, 0x4, R14 ;  /* 0x0000000415127825 */ /* 0x000fcc00078e020e */
[----:B------:R-:W2:Y:S02]  /*02f0*/  LDG.E.CONSTANT R18, desc[UR6][R18.64] ;  /* 0x0000000612127981 */ /* 0x000ea4000c1e9900 */
[----:B--2---:R-:W-:-:S13]  /*0300*/  ISETP.NE.AND P0, PT, R18, R11, PT ;  /* 0x0000000b1200720c */ /* 0x004fda0003f05270 */
[----:B------:R-:W-:Y:S05]  /*0310*/  @P0 BRA `(.L_x_118) ;  /* 0xfffffffc00e40947 */ /* 0x000fea000383ffff */
.L_x_116:
[----:B------:R-:W-:-:S04]  /*0320*/  I2FP.F32.S32 R15, R3 ;  /* 0x00000003000f7245 */ /* 0x000fc80000201400 */
[----:B------:R-:W0:Y:S08]  /*0330*/  MUFU.RCP R3, R15 ;  /* 0x0000000f00037308 */ /* 0x000e300000001000 */
[----:B-----5:R-:W1:Y:S01]  /*0340*/  FCHK P0, R0, R15 ;  /* 0x0000000f00007302 */ /* 0x020e620000000000 */
[----:B0-----:R-:W-:-:S04]  /*0350*/  FFMA R12, -R15, R3, 1 ;  /* 0x3f8000000f0c7423 */ /* 0x001fc80000000103 */
[----:B------:R-:W-:-:S04]  /*0360*/  FFMA R3, R3, R12, R3 ;  /* 0x0000000c03037223 */ /* 0x000fc80000000003 */
[----:B------:R-:W-:-:S04]  /*0370*/  FFMA R12, R0, R3, RZ ;  /* 0x00000003000c7223 */ /* 0x000fc800000000ff */
[----:B------:R-:W-:-:S04]  /*0380*/  FFMA R14, -R15, R12, R0 ;  /* 0x0000000c0f0e7223 */ /* 0x000fc80000000100 */
[----:B------:R-:W-:Y:S01]  /*0390*/  FFMA R3, R3, R14, R12 ;  /* 0x0000000e03037223 */ /* 0x000fe2000000000c */
[----:B-1----:R-:W-:Y:S06]  /*03a0*/  @!P0 BRA `(.L_x_119) ;  /* 0x00000000000c8947 */ /* 0x002fec0003800000 */
[----:B------:R-:W-:Y:S02]  /*03b0*/  MOV R3, R15 ;  /* 0x0000000f00037202 */ /* 0x000fe40000000f00 */
[----:B------:R-:W-:-:S07]  /*03c0*/  MOV R14, 0x3e0 ;  /* 0x000003e0000e7802 */ /* 0x000fce0000000f00 */
[----:B------:R-:W-:Y:S05]  /*03d0*/  CALL.REL.NOINC `($__internal_3_$__cuda_sm3x_div_rn_noftz_f32_slowpath) ;  /* 0x0000001000e87944 */ /* 0x000fea0003c00000 */
.L_x_119:
[----:B------:R-:W0:Y:S02]  /*03e0*/  LDCU UR4, c[0x0][0x3ac] ;  /* 0x00007580ff0477ac */ /* 0x000e240008000800 */
[----:B0-----:R-:W-:-:S07]  /*03f0*/  FFMA R10, R3, UR4, R10 ;  /* 0x00000004030a7c23 */ /* 0x001fce000800000a */
.L_x_117:
[----:B------:R-:W-:Y:S05]  /*0400*/  BSYNC.RECONVERGENT B0 ;  /* 0x0000000000007941 */ /* 0x000fea0003800200 */
.L_x_115:
[----:B------:R-:W2:Y:S04]  /*0410*/  LDG.E.CONSTANT R3, desc[UR6][R6.64+0x4] ;  /* 0x0000040606037981 */ /* 0x000ea8000c1e9900 */
[----:B------:R0:W5:Y:S01]  /*0420*/  LDG.E.CONSTANT R16, desc[UR6][R4.64+0x8] ;  /* 0x0000080604107981 */ /* 0x000162000c1e9900 */
[----:B--2---:R-:W-:-:S13]  /*0430*/  ISETP.NE.AND P0, PT, R3, RZ, PT ;  /* 0x000000ff0300720c */ /* 0x004fda0003f05270 */
[----:B0-----:R-:W-:Y:S05]  /*0440*/  @!P0 BRA `(.L_x_120) ;  /* 0x0000000000808947 */ /* 0x001fea0003800000 */
[----:B-----5:R-:W2:Y:S01]  /*0450*/  LDG.E.CONSTANT R0, desc[UR6][R8.64+0x4] ;  /* 0x0000040608007981 */ /* 0x020ea2000c1e9900 */
[----:B------:R-:W-:-:S04]  /*0460*/  I2FP.F32.S32 R15, R3 ;  /* 0x00000003000f7245 */ /* 0x000fc80000201400 */
[----:B------:R-:W0:Y:S02]  /*0470*/  MUFU.RCP R3, R15 ;  /* 0x0000000f00037308 */ /* 0x000e240000001000 */
[----:B0-----:R-:W-:-:S04]  /*0480*/  FFMA R12, -R15, R3, 1 ;  /* 0x3f8000000f0c7423 */ /* 0x001fc80000000103 */
[----:B------:R-:W-:Y:S02]  /*0490*/  FFMA R3, R3, R12, R3 ;  /* 0x0000000c03037223 */ /* 0x000fe40000000003 */
[----:B--2---:R-:W0:Y:S02]  /*04a0*/  FCHK P0, R0, R15 ;  /* 0x0000000f00007302 */ /* 0x004e240000000000 */
[----:B------:R-:W-:-:S04]  /*04b0*/  FFMA R12, R0, R3, RZ ;  /* 0x00000003000c7223 */ /* 0x000fc800000000ff */
[----:B------:R-:W-:-:S04]  /*04c0*/  FFMA R14, -R15, R12, R0 ;  /* 0x0000000c0f0e7223 */ /* 0x000fc80000000100 */
[----:B------:R-:W-:Y:S01]  /*04d0*/  FFMA R3, R3, R14, R12 ;  /* 0x0000000e03037223 */ /* 0x000fe2000000000c */
[----:B0-----:R-:W-:Y:S06]  /*04e0*/  @!P0 BRA `(.L_x_121) ;  /* 0x00000000000c8947 */ /* 0x001fec0003800000 */
[----:B------:R-:W-:Y:S01]  /*04f0*/  IMAD.MOV.U32 R3, RZ, RZ, R15 ;  /* 0x000000ffff037224 */ /* 0x000fe200078e000f */
[----:B------:R-:W-:-:S07]  /*0500*/  MOV R14, 0x520 ;  /* 0x00000520000e7802 */ /* 0x000fce0000000f00 */
[----:B------:R-:W-:Y:S05]  /*0510*/  CALL.REL.NOINC `($__internal_3_$__cuda_sm3x_div_rn_noftz_f32_slowpath) ;  /* 0x0000001000987944 */ /* 0x000fea0003c00000 */
.L_x_121:
[----:B------:R-:W-:-:S13]  /*0520*/  ISETP.GE.AND P0, PT, R17, R16, PT ;  /* 0x000000101100720c */ /* 0x000fda0003f06270 */
[----:B------:R-:W-:Y:S05]  /*0530*/  @P0 BRA `(.L_x_120) ;  /* 0x0000000000440947 */ /* 0x000fea0003800000 */
[----:B------:R-:W0:Y:S08]  /*0540*/  LDC.64 R18, c[0x0][0x398] ;  /* 0x0000e600ff127b82 */ /* 0x000e300000000a00 */
[----:B------:R-:W1:Y:S01]  /*0550*/  LDC.64 R14, c[0x0][0x398] ;  /* 0x0000e600ff0e7b82 */ /* 0x000e620000000a00 */
[----:B0-----:R-:W-:-:S06]  /*0560*/  IMAD.WIDE R18, R17, 0x4, R18 ;  /* 0x0000000411127825 */ /* 0x001fcc00078e0212 */
[----:B------:R-:W2:Y:S01]  /*0570*/  LDG.E.CONSTANT R18, desc[UR6][R18.64] ;  /* 0x0000000612127981 */ /* 0x000ea2000c1e9900 */
[----:B------:R-:W-:Y:S01]  /*0580*/  BSSY.RECONVERGENT B0, `(.L_x_120) ;  /* 0x000000c000007945 */ /* 0x000fe20003800200 */
[----:B--2---:R-:W-:-:S13]  /*0590*/  ISETP.NE.AND P0, PT, R18, R11, PT ;  /* 0x0000000b1200720c */ /* 0x004fda0003f05270 */
[----:B-1----:R-:W-:Y:S05]  /*05a0*/  @!P0 BRA `(.L_x_122) ;  /* 0x00000000001c8947 */ /* 0x002fea0003800000 */
.L_x_124:
[----:B------:R-:W-:-:S05]  /*05b0*/  VIADD R17, R17, 0x1 ;  /* 0x0000000111117836 */ /* 0x000fca0000000000 */
[----:B------:R-:W-:-:S13]  /*05c0*/  ISETP.NE.AND P0, PT, R17, R16, PT ;  /* 0x000000101100720c */ /* 0x000fda0003f05270 */
[----:B------:R-:W-:Y:S05]  /*05d0*/  @!P0 BRA `(.L_x_123) ;  /* 0x0000000000188947 */ /* 0x000fea0003800000 */
[----:B------:R-:W-:-:S06]  /*05e0*/  IMAD.WIDE R18, R17, 0x4, R14 ;  /* 0x0000000411127825 */ /* 0x000fcc00078e020e */
[----:B------:R-:W2:Y:S02]  /*05f0*/  LDG.E.CONSTANT R18, desc[UR6][R18.64] ;  /* 0x0000000612127981 */ /* 0x000ea4000c1e9900 */
[----:B--2---:R-:W-:-:S13]  /*0600*/  ISETP.NE.AND P0, PT, R18, R11, PT ;  /* 0x0000000b1200720c */ /* 0x004fda0003f05270 */
[----:B------:R-:W-:Y:S05]  /*0610*/  @P0 BRA `(.L_x_124) ;  /* 0xfffffffc00e40947 */ /* 0x000fea000383ffff */
.L_x_122:
[----:B------:R-:W0:Y:S02]  /*0620*/  LDCU UR4, c[0x0][0x3ac] ;  /* 0x00007580ff0477ac */ /* 0x000e240008000800 */
[----:B0-----:R-:W-:-:S07]  /*0630*/  FFMA R10, R3, UR4, R10 ;  /* 0x00000004030a7c23 */ /* 0x001fce000800000a */
.L_x_123:
[----:B------:R-:W-:Y:S05]  /*0640*/  BSYNC.RECONVERGENT B0 ;  /* 0x0000000000007941 */ /* 0x000fea0003800200 */
.L_x_120:
[----:B------:R-:W2:Y:S04]  /*0650*/  LDG.E.CONSTANT R3, desc[UR6][R6.64+0x8] ;  /* 0x0000080606037981 */ /* 0x000ea8000c1e9900 */
[----:B-----5:R0:W5:Y:S01]  /*0660*/  LDG.E.CONSTANT R17, desc[UR6][R4.64+0xc] ;  /* 0x00000c0604117981 */ /* 0x020162000c1e9900 */
[----:B--2---:R-:W-:-:S13]  /*0670*/  ISETP.NE.AND P0, PT, R3, RZ, PT ;  /* 0x000000ff0300720c */ /* 0x004fda0003f05270 */
[----:B0-----:R-:W-:Y:S05]  /*0680*/  @!P0 BRA `(.L_x_125) ;  /* 0x0000000000808947 */ /* 0x001fea0003800000 */
[----:B------:R-:W2:Y:S01]  /*0690*/  LDG.E.CONSTANT R0, desc[UR6][R8.64+0x8] ;  /* 0x0000080608007981 */ /* 0x000ea2000c1e9900 */
        /* <DEDUP_REMOVED lines=9> */
[----:B------:R-:W-:Y:S02]  /*0730*/  MOV R3, R15 ;  /* 0x0000000f00037202 */ /* 0x000fe40000000f00 */
[----:B------:R-:W-:-:S07]  /*0740*/  MOV R14, 0x760 ;  /* 0x00000760000e7802 */ /* 0x000fce0000000f00 */
[----:B-----5:R-:W-:Y:S05]  /*0750*/  CALL.REL.NOINC `($__internal_3_$__cuda_sm3x_div_rn_noftz_f32_slowpath) ;  /* 0x0000001000087944 */ /* 0x020fea0003c00000 */
.L_x_126:
[----:B-----5:R-:W-:-:S13]  /*0760*/  ISETP.GE.AND P0, PT, R16, R17, PT ;  /* 0x000000111000720c */ /* 0x020fda0003f06270 */
        /* <DEDUP_REMOVED lines=8> */
.L_x_129:
[----:B------:R-:W-:-:S05]  /*07f0*/  VIADD R16, R16, 0x1 ;  /* 0x0000000110107836 */ /* 0x000fca0000000000 */
[----:B------:R-:W-:-:S13]  /*0800*/  ISETP.NE.AND P0, PT, R16, R17, PT ;  /* 0x000000111000720c */ /* 0x000fda0003f05270 */
[----:B------:R-:W-:Y:S05]  /*0810*/  @!P0 BRA `(.L_x_128) ;  /* 0x0000000000188947 */ /* 0x000fea0003800000 */
[----:B------:R-:W-:-:S06]  /*0820*/  IMAD.WIDE R18, R16, 0x4, R14 ;  /* 0x0000000410127825 */ /* 0x000fcc00078e020e */
[----:B------:R-:W2:Y:S02]  /*0830*/  LDG.E.CONSTANT R18, desc[UR6][R18.64] ;  /* 0x0000000612127981 */ /* 0x000ea4000c1e9900 */
[----:B--2---:R-:W-:-:S13]  /*0840*/  ISETP.NE.AND P0, PT, R18, R11, PT ;  /* 0x0000000b1200720c */ /* 0x004fda0003f05270 */
[----:B------:R-:W-:Y:S05]  /*0850*/  @P0 BRA `(.L_x_129) ;  /* 0xfffffffc00e40947 */ /* 0x000fea000383ffff */
.L_x_127:
[----:B------:R-:W0:Y:S02]  /*0860*/  LDCU UR4, c[0x0][0x3ac] ;  /* 0x00007580ff0477ac */ /* 0x000e240008000800 */
[----:B0-----:R-:W-:-:S07]  /*0870*/  FFMA R10, R3, UR4, R10 ;  /* 0x00000004030a7c23 */ /* 0x001fce000800000a */
.L_x_128:
[----:B------:R-:W-:Y:S05]  /*0880*/  BSYNC.RECONVERGENT B0 ;  /* 0x0000000000007941 */ /* 0x000fea0003800200 */
.L_x_125:
[----:B------:R-:W2:Y:S04]  /*0890*/  LDG.E.CONSTANT R3, desc[UR6][R6.64+0xc] ;  /* 0x00000c0606037981 */ /* 0x000ea8000c1e9900 */
[----:B------:R0:W5:Y:S01]  /*08a0*/  LDG.E.CONSTANT R16, desc[UR6][R4.64+0x10] ;  /* 0x0000100604107981 */ /* 0x000162000c1e9900 */
        /* <DEDUP_REMOVED lines=14> */
[----:B-----5:R-:W-:Y:S05]  /*0990*/  CALL.REL.NOINC `($__internal_3_$__cuda_sm3x_div_rn_noftz_f32_slowpath) ;  /* 0x0000000c00787944 */ /* 0x020fea0003c00000 */
.L_x_131:
        /* <DEDUP_REMOVED lines=9> */
.L_x_134:
[----:B------:R-:W-:-:S04]  /*0a30*/  IADD3 R17, PT, PT, R17, 0x1, RZ ;  /* 0x0000000111117810 */ /* 0x000fc80007ffe0ff */
[----:B------:R-:W-:-:S13]  /*0a40*/  ISETP.NE.AND P0, PT, R17, R16, PT ;  /* 0x000000101100720c */ /* 0x000fda0003f05270 */
[----:B------:R-:W-:Y:S05]  /*0a50*/  @!P0 BRA `(.L_x_133) ;  /* 0x0000000000188947 */ /* 0x000fea0003800000 */
[----:B------:R-:W-:-:S06]  /*0a60*/  IMAD.WIDE R18, R17, 0x4, R14 ;  /* 0x0000000411127825 */ /* 0x000fcc00078e020e */
[----:B------:R-:W2:Y:S02]  /*0a70*/  LDG.E.CONSTANT R18, desc[UR6][R18.64] ;  /* 0x0000000612127981 */ /* 0x000ea4000c1e9900 */
[----:B--2---:R-:W-:-:S13]  /*0a80*/  ISETP.NE.AND P0, PT, R18, R11, PT ;  /* 0x0000000b1200720c */ /* 0x004fda0003f05270 */
[----:B------:R-:W-:Y:S05]  /*0a90*/  @P0 BRA `(.L_x_134) ;  /* 0xfffffffc00e40947 */ /* 0x000fea000383ffff */
.L_x_132:
[----:B------:R-:W0:Y:S02]  /*0aa0*/  LDCU UR4, c[0x0][0x3ac] ;  /* 0x00007580ff0477ac */ /* 0x000e240008000800 */
[----:B0-----:R-:W-:-:S07]  /*0ab0*/  FFMA R10, R3, UR4, R10 ;  /* 0x00000004030a7c23 */ /* 0x001fce000800000a */
.L_x_133:
[----:B------:R-:W-:Y:S05]  /*0ac0*/  BSYNC.RECONVERGENT B0 ;  /* 0x0000000000007941 */ /* 0x000fea0003800200 */
.L_x_130:
        /* <DEDUP_REMOVED lines=17> */
.L_x_136:
        /* <DEDUP_REMOVED lines=9> */
.L_x_139:
[----:B------:R-:W-:-:S05]  /*0c70*/  VIADD R16, R16, 0x1 ;  /* 0x0000000110107836 */ /* 0x000fca0000000000 */
[----:B------:R-:W-:-:S13]  /*0c80*/  ISETP.NE.AND P0, PT, R16, R17, PT ;  /* 0x000000111000720c */ /* 0x000fda0003f05270 */
[----:B------:R-:W-:Y:S05]  /*0c90*/  @!P0 BRA `(.L_x_138) ;  /* 0x0000000000188947 */ /* 0x000fea0003800000 */
[----:B------:R-:W-:-:S06]  /*0ca0*/  IMAD.WIDE R18, R16, 0x4, R14 ;  /* 0x0000000410127825 */ /* 0x000fcc00078e020e */
[----:B------:R-:W2:Y:S02]  /*0cb0*/  LDG.E.CONSTANT R18, desc[UR6][R18.64] ;  /* 0x0000000612127981 */ /* 0x000ea4000c1e9900 */
[----:B--2---:R-:W-:-:S13]  /*0cc0*/  ISETP.NE.AND P0, PT, R18, R11, PT ;  /* 0x0000000b1200720c */ /* 0x004fda0003f05270 */
[----:B------:R-:W-:Y:S05]  /*0cd0*/  @P0 BRA `(.L_x_139) ;  /* 0xfffffffc00e40947 */ /* 0x000fea000383ffff */
.L_x_137:
[----:B------:R-:W0:Y:S02]  /*0ce0*/  LDCU UR4, c[0x0][0x3ac] ;  /* 0x00007580ff0477ac */ /* 0x000e240008000800 */
[----:B0-----:R-:W-:-:S07]  /*0cf0*/  FFMA R10, R3, UR4, R10 ;  /* 0x00000004030a7c23 */ /* 0x001fce000800000a */
.L_x_138:
[----:B------:R-:W-:Y:S05]  /*0d00*/  BSYNC.RECONVERGENT B0 ;  /* 0x0000000000007941 */ /* 0x000fea0003800200 */
.L_x_135:
        /* <DEDUP_REMOVED lines=17> */
.L_x_141:
        /* <DEDUP_REMOVED lines=9> */
.L_x_144:
[----:B------:R-:W-:-:S05]  /*0eb0*/  VIADD R17, R17, 0x1 ;  /* 0x0000000111117836 */ /* 0x000fca0000000000 */
[----:B------:R-:W-:-:S13]  /*0ec0*/  ISETP.NE.AND P0, PT, R17, R16, PT ;  /* 0x000000101100720c */ /* 0x000fda0003f05270 */
[----:B------:R-:W-:Y:S05]  /*0ed0*/  @!P0 BRA `(.L_x_143) ;  /* 0x0000000000188947 */ /* 0x000fea0003800000 */
[----:B------:R-:W-:-:S06]  /*0ee0*/  IMAD.WIDE R18, R17, 0x4, R14 ;  /* 0x0000000411127825 */ /* 0x000fcc00078e020e */
[----:B------:R-:W2:Y:S02]  /*0ef0*/  LDG.E.CONSTANT R18, desc[UR6][R18.64] ;  /* 0x0000000612127981 */ /* 0x000ea4000c1e9900 */
[----:B--2---:R-:W-:-:S13]  /*0f00*/  ISETP.NE.AND P0, PT, R18, R11, PT ;  /* 0x0000000b1200720c */ /* 0x004fda0003f05270 */
[----:B------:R-:W-:Y:S05]  /*0f10*/  @P0 BRA `(.L_x_144) ;  /* 0xfffffffc00e40947 */ /* 0x000fea000383ffff */
.L_x_142:
[----:B------:R-:W0:Y:S02]  /*0f20*/  LDCU UR4, c[0x0][0x3ac] ;  /* 0x00007580ff0477ac */ /* 0x000e240008000800 */
[----:B0-----:R-:W-:-:S07]  /*0f30*/  FFMA R10, R3, UR4, R10 ;  /* 0x00000004030a7c23 */ /* 0x001fce000800000a */
.L_x_143:
[----:B------:R-:W-:Y:S05]  /*0f40*/  BSYNC.RECONVERGENT B0 ;  /* 0x0000000000007941 */ /* 0x000fea0003800200 */
.L_x_140:
        /* <DEDUP_REMOVED lines=17> */
.L_x_146:
        /* <DEDUP_REMOVED lines=9> */
.L_x_149:
[----:B------:R-:W-:-:S04]  /*10f0*/  IADD3 R16, PT, PT, R16, 0x1, RZ ;  /* 0x0000000110107810 */ /* 0x000fc80007ffe0ff */
[----:B------:R-:W-:-:S13]  /*1100*/  ISETP.NE.AND P0, PT, R16, R17, PT ;  /* 0x000000111000720c */ /* 0x000fda0003f05270 */
[----:B------:R-:W-:Y:S05]  /*1110*/  @!P0 BRA `(.L_x_148) ;  /* 0x0000000000188947 */ /* 0x000fea0003800000 */
[----:B------:R-:W-:-:S06]  /*1120*/  IMAD.WIDE R18, R16, 0x4, R14 ;  /* 0x0000000410127825 */ /* 0x000fcc00078e020e */
[----:B------:R-:W2:Y:S02]  /*1130*/  LDG.E.CONSTANT R18, desc[UR6][R18.64] ;  /* 0x0000000612127981 */ /* 0x000ea4000c1e9900 */
[----:B--2---:R-:W-:-:S13]  /*1140*/  ISETP.NE.AND P0, PT, R18, R11, PT ;  /* 0x0000000b1200720c */ /* 0x004fda0003f05270 */
[----:B------:R-:W-:Y:S05]  /*1150*/  @P0 BRA `(.L_x_149) ;  /* 0xfffffffc00e40947 */ /* 0x000fea000383ffff */
.L_x_147:
[----:B------:R-:W0:Y:S02]  /*1160*/  LDCU UR4, c[0x0][0x3ac] ;  /* 0x00007580ff0477ac */ /* 0x000e240008000800 */
[----:B0-----:R-:W-:-:S07]  /*1170*/  FFMA R10, R3, UR4, R10 ;  /* 0x00000004030a7c23 */ /* 0x001fce000800000a */
.L_x_148:
[----:B------:R-:W-:Y:S05]  /*1180*/  BSYNC.RECONVERGENT B0 ;  /* 0x0000000000007941 */ /* 0x000fea0003800200 */
.L_x_145:
[----:B------:R-:W2:Y:S01]  /*1190*/  LDG.E.CONSTANT R6, desc[UR6][R6.64+0x1c] ;  /* 0x00001c0606067981 */ /* 0x000ea2000c1e9900 */
[----:B------:R-:W-:Y:S01]  /*11a0*/  VIADD R13, R13, 0x8 ;  /* 0x000000080d0d7836 */ /* 0x000fe20000000000 */
[----:B--2---:R-:W-:-:S13]  /*11b0*/  ISETP.NE.AND P0, PT, R6, RZ, PT ;  /* 0x000000ff0600720c */ /* 0x004fda0003f05270 */
[----:B------:R-:W-:Y:S05]  /*11c0*/  @!P0 BRA `(.L_x_150) ;  /* 0x0000000000848947 */ /* 0x000fea0003800000 */
[----:B------:R-:W2:Y:S04]  /*11d0*/  LDG.E.CONSTANT R0, desc[UR6][R8.64+0x1c] ;  /* 0x00001c0608007981 */ /* 0x000ea8000c1e9900 */
[----:B------:R0:W5:Y:S01]  /*11e0*/  LDG.E.CONSTANT R4, desc[UR6][R4.64+0x20] ;  /* 0x0000200604047981 */ /* 0x000162000c1e9900 */
[----:B------:R-:W-:-:S04]  /*11f0*/  I2FP.F32.S32 R15, R6 ;  /* 0x00000006000f7245 */ /* 0x000fc80000201400 */
[----:B------:R-:W1:Y:S02]  /*1200*/  MUFU.RCP R3, R15 ;  /* 0x0000000f00037308 */ /* 0x000e640000001000 */
[----:B-1----:R-:W-:-:S04]  /*1210*/  FFMA R6, -R15, R3, 1 ;  /* 0x3f8000000f067423 */ /* 0x002fc80000000103 */
[----:B------:R-:W-:Y:S02]  /*1220*/  FFMA R3, R3, R6, R3 ;  /* 0x0000000603037223 */ /* 0x000fe40000000003 */
[----:B--2---:R-:W1:Y:S02]  /*1230*/  FCHK P0, R0, R15 ;  /* 0x0000000f00007302 */ /* 0x004e640000000000 */
[----:B------:R-:W-:-:S04]  /*1240*/  FFMA R6, R0, R3, RZ ;  /* 0x0000000300067223 */ /* 0x000fc800000000ff */
[----:B------:R-:W-:-:S04]  /*1250*/  FFMA R7, -R15, R6, R0 ;  /* 0x000000060f077223 */ /* 0x000fc80000000100 */
[----:B------:R-:W-:Y:S01]  /*1260*/  FFMA R3, R3, R7, R6 ;  /* 0x0000000703037223 */ /* 0x000fe20000000006 */
[----:B01----:R-:W-:Y:S06]  /*1270*/  @!P0 BRA `(.L_x_151) ;  /* 0x00000000000c8947 */ /* 0x003fec0003800000 */
[----:B------:R-:W-:Y:S01]  /*1280*/  IMAD.MOV.U32 R3, RZ, RZ, R15 ;  /* 0x000000ffff037224 */ /* 0x000fe200078e000f */
[----:B------:R-:W-:-:S07]  /*1290*/  MOV R14, 0x12b0 ;  /* 0x000012b0000e7802 */ /* 0x000fce0000000f00 */
[----:B-----5:R-:W-:Y:S05]  /*12a0*/  CALL.REL.NOINC `($__internal_3_$__cuda_sm3x_div_rn_noftz_f32_slowpath) ;  /* 0x0000000400347944 */ /* 0x020fea0003c00000 */
.L_x_151:
        /* <DEDUP_REMOVED lines=9> */
.L_x_154:
[----:B------:R-:W-:-:S04]  /*1340*/  IADD3 R17, PT, PT, R17, 0x1, RZ ;  /* 0x0000000111117810 */ /* 0x000fc80007ffe0ff */
[----:B------:R-:W-:-:S13]  /*1350*/  ISETP.NE.AND P0, PT, R17, R4, PT ;  /* 0x000000041100720c */ /* 0x000fda0003f05270 */
[----:B------:R-:W-:Y:S05]  /*1360*/  @!P0 BRA `(.L_x_153) ;  /* 0x0000000000188947 */ /* 0x000fea0003800000 */
[----:B------:R-:W-:-:S06]  /*1370*/  IMAD.WIDE R6, R17, 0x4, R8 ;  /* 0x0000000411067825 */ /* 0x000fcc00078e0208 */
[----:B------:R-:W2:Y:S02]  /*1380*/  LDG.E.CONSTANT R6, desc[UR6][R6.64] ;  /* 0x0000000606067981 */ /* 0x000ea4000c1e9900 */
[----:B--2---:R-:W-:-:S13]  /*1390*/  ISETP.NE.AND P0, PT, R6, R11, PT ;  /* 0x0000000b0600720c */ /* 0x004fda0003f05270 */
[----:B------:R-:W-:Y:S05]  /*13a0*/  @P0 BRA `(.L_x_154) ;  /* 0xfffffffc00e40947 */ /* 0x000fea000383ffff */
.L_x_152:
[----:B------:R-:W0:Y:S02]  /*13b0*/  LDCU UR4, c[0x0][0x3ac] ;  /* 0x00007580ff0477ac */ /* 0x000e240008000800 */
[----:B0-----:R-:W-:-:S07]  /*13c0*/  FFMA R10, R3, UR4, R10 ;  /* 0x00000004030a7c23 */ /* 0x001fce000800000a */
.L_x_153:
[----:B------:R-:W-:Y:S05]  /*13d0*/  BSYNC.RECONVERGENT B0 ;  /* 0x0000000000007941 */ /* 0x000fea0003800200 */
.L_x_150:
[----:B------:R-:W-:-:S13]  /*13e0*/  ISETP.NE.AND P0, PT, R13, R2, PT ;  /* 0x000000020d00720c */ /* 0x000fda0003f05270 */
[----:B------:R-:W-:Y:S05]  /*13f0*/  @P0 BRA `(.L_x_155) ;  /* 0xffffffec00540947 */ /* 0x000fea000383ffff */
.L_x_114:
[----:B------:R-:W-:-:S09]  /*1400*/  UISETP.NE.AND UP0, UPT, UR5, URZ, UPT ;  /* 0x000000ff0500728c */ /* 0x000fd2000bf05270 */
[----:B------:R-:W-:Y:S05]  /*1410*/  BRA.U !UP0, `(.L_x_113) ;  /* 0x0000000108c07547 */ /* 0x000fea000b800000 */
[----:B------:R-:W-:-:S05]  /*1420*/  UMOV UR4, URZ ;  /* 0x000000ff00047c82 */ /* 0x000fca0008000000 */
.L_x_161:
[----:B------:R-:W1:Y:S02]  /*1430*/  LDC.64 R4, c[0x0][0x3a0] ;  /* 0x0000e800ff047b82 */ /* 0x000e640000000a00 */
[----:B-1----:R-:W-:-:S05]  /*1440*/  IMAD.WIDE.U32 R4, R2, 0x4, R4 ;  /* 0x0000000402047825 */ /* 0x002fca00078e0004 */
[----:B0-----:R-:W2:Y:S01]  /*1450*/  LDG.E.CONSTANT R3, desc[UR6][R4.64] ;  /* 0x0000000604037981 */ /* 0x001ea2000c1e9900 */
[----:B------:R-:W-:-:S04]  /*1460*/  UIADD3 UR4, UPT, UPT, UR4, 0x1, URZ ;  /* 0x0000000104047890 */ /* 0x000fc8000fffe0ff */
[----:B------:R-:W-:Y:S01]  /*1470*/  UISETP.NE.AND UP0, UPT, UR4, UR5, UPT ;  /* 0x000000050400728c */ /* 0x000fe2000bf05270 */
[----:B--2---:R-:W-:-:S13]  /*1480*/  ISETP.NE.AND P0, PT, R3, RZ, PT ;  /* 0x000000ff0300720c */ /* 0x004fda0003f05270 */
[----:B------:R-:W-:Y:S05]  /*1490*/  @!P0 BRA `(.L_x_156) ;  /* 0x0000000000988947 */ /* 0x000fea0003800000 */
[----:B------:R-:W0:Y:S08]  /*14a0*/  LDC.64 R6, c[0x0][0x380] ;  /* 0x0000e000ff067b82 */ /* 0x000e300000000a00 */
[----:B------:R-:W1:Y:S01]  /*14b0*/  LDC.64 R8, c[0x0][0x390] ;  /* 0x0000e400ff087b82 */ /* 0x000e620000000a00 */
[----:B0-----:R-:W-:-:S05]  /*14c0*/  IMAD.WIDE.U32 R6, R2, 0x4, R6 ;  /* 0x0000000402067825 */ /* 0x001fca00078e0006 */
[----:B------:R-:W2:Y:S01]  /*14d0*/  LDG.E.CONSTANT R0, desc[UR6][R6.64] ;  /* 0x0000000606007981 */ /* 0x000ea2000c1e9900 */
[----:B-1----:R-:W-:-:S05]  /*14e0*/  IMAD.WIDE.U32 R8, R2, 0x4, R8 ;  /* 0x0000000402087825 */ /* 0x002fca00078e0008 */
[----:B------:R0:W5:Y:S04]  /*14f0*/  LDG.E.CONSTANT R4, desc[UR6][R8.64+0x4] ;  /* 0x0000040608047981 */ /* 0x000168000c1e9900 */
        /* <DEDUP_REMOVED lines=13> */
.L_x_157:
        /* <DEDUP_REMOVED lines=9> */
.L_x_160:
[----:B------:R-:W-:-:S05]  /*1660*/  VIADD R5, R5, 0x1 ;  /* 0x0000000105057836 */ /* 0x000fca0000000000 */
[----:B------:R-:W-:-:S13]  /*1670*/  ISETP.NE.AND P0, PT, R5, R4, PT ;  /* 0x000000040500720c */ /* 0x000fda0003f05270 */
[----:B------:R-:W-:Y:S05]  /*1680*/  @!P0 BRA `(.L_x_159) ;  /* 0x0000000000188947 */ /* 0x000fea0003800000 */
[----:B------:R-:W-:-:S06]  /*1690*/  IMAD.WIDE R6, R5, 0x4, R8 ;  /* 0x0000000405067825 */ /* 0x000fcc00078e0208 */
[----:B------:R-:W2:Y:S02]  /*16a0*/  LDG.E.CONSTANT R6, desc[UR6][R6.64] ;  /* 0x0000000606067981 */ /* 0x000ea4000c1e9900 */
[----:B--2---:R-:W-:-:S13]  /*16b0*/  ISETP.NE.AND P0, PT, R6, R11, PT ;  /* 0x0000000b0600720c */ /* 0x004fda0003f05270 */
[----:B------:R-:W-:Y:S05]  /*16c0*/  @P0 BRA `(.L_x_160) ;  /* 0xfffffffc00e40947 */ /* 0x000fea000383ffff */
.L_x_158:
[----:B------:R-:W0:Y:S02]  /*16d0*/  LDCU UR9, c[0x0][0x3ac] ;  /* 0x00007580ff0977ac */ /* 0x000e240008000800 */
[----:B0-----:R-:W-:-:S07]  /*16e0*/  FFMA R10, R3, UR9, R10 ;  /* 0x00000009030a7c23 */ /* 0x001fce000800000a */
.L_x_159:
[----:B------:R-:W-:Y:S05]  /*16f0*/  BSYNC.RECONVERGENT B0 ;  /* 0x0000000000007941 */ /* 0x000fea0003800200 */
.L_x_156:
[----:B------:R-:W-:Y:S01]  /*1700*/  IADD3 R2, PT, PT, R2, 0x1, RZ ;  /* 0x0000000102027810 */ /* 0x000fe20007ffe0ff */
[----:B------:R-:W-:Y:S06]  /*1710*/  BRA.U UP0, `(.L_x_161) ;  /* 0xfffffffd00447547 */ /* 0x000fec000b83ffff */
.L_x_113:
[----:B------:R-:W1:Y:S01]  /*1720*/  LDC.64 R2, c[0x0][0x388] ;  /* 0x0000e200ff027b82 */ /* 0x000e620000000a00 */
[----:B------:R-:W2:Y:S02]  /*1730*/  LDCU UR9, c[0x0][0x3b0] ;  /* 0x00007600ff0977ac */ /* 0x000ea40008000800 */
[----:B--2---:R-:W-:Y:S01]  /*1740*/  FADD R5, R10, UR9 ;  /* 0x000000090a057e21 */ /* 0x004fe20008000000 */
[----:B-1----:R-:W-:-:S05]  /*1750*/  IMAD.WIDE R2, R11, 0x4, R2 ;  /* 0x000000040b027825 */ /* 0x002fca00078e0202 */
[----:B0-----:R-:W-:Y:S01]  /*1760*/  STG.E desc[UR6][R2.64], R5 ;  /* 0x0000000502007986 */ /* 0x001fe2000c101906 */
[----:B------:R-:W-:Y:S05]  /*1770*/  EXIT ;  /* 0x000000000000794d */ /* 0x000fea0003800000 */
        .weak           $__internal_3_$__cuda_sm3x_div_rn_noftz_f32_slowpath
        .type           $__internal_3_$__cuda_sm3x_div_rn_noftz_f32_slowpath,@function
        .size           $__internal_3_$__cuda_sm3x_div_rn_noftz_f32_slowpath,(.L_x_183 - $__internal_3_$__cuda_sm3x_div_rn_noftz_f32_slowpath)
$__internal_3_$__cuda_sm3x_div_rn_noftz_f32_slowpath:
[----:B------:R-:W-:Y:S01]  /*1780*/  SHF.R.U32.HI R12, RZ, 0x17, R3 ;  /* 0x00000017ff0c7819 */ /* 0x000fe20000011603 */
[----:B------:R-:W-:Y:S01]  /*1790*/  BSSY.RECONVERGENT B1, `(.L_x_162) ;  /* 0x0000062000017945 */ /* 0x000fe20003800200 */
[----:B------:R-:W-:Y:S02]  /*17a0*/  SHF.R.U32.HI R18, RZ, 0x17, R0 ;  /* 0x00000017ff127819 */ /* 0x000fe40000011600 */
[----:B------:R-:W-:Y:S02]  /*17b0*/  LOP3.LUT R12, R12, 0xff, RZ, 0xc0, !PT ;  /* 0x000000ff0c0c7812 */ /* 0x000fe400078ec0ff */
[----:B------:R-:W-:-:S03]  /*17c0*/  LOP3.LUT R18, R18, 0xff, RZ, 0xc0, !PT ;  /* 0x000000ff12127812 */ /* 0x000fc600078ec0ff */
[----:B------:R-:W-:Y:S02]  /*17d0*/  VIADD R20, R12, 0xffffffff ;  /* 0xffffffff0c147836 */ /* 0x000fe40000000000 */
[----:B------:R-:W-:-:S03]  /*17e0*/  VIADD R19, R18, 0xffffffff ;  /* 0xffffffff12137836 */ /* 0x000fc60000000000 */
[----:B------:R-:W-:-:S04]  /*17f0*/  ISETP.GT.U32.AND P0, PT, R20, 0xfd, PT ;  /* 0x000000fd1400780c */ /* 0x000fc80003f04070 */
        /* <DEDUP_REMOVED lines=24> */
[----:B------:R-:W-:-:S03]  /*1980*/  @!P1 FFMA R3, R3, 1.84467440737095516160e+19, RZ ;  /* 0x5f80000003039823 */ /* 0x000fc600000000ff */
[----:B------:R-:W-:-:S07]  /*1990*/  @!P1 IADD3 R15, PT, PT, R15, 0x40, RZ ;  /* 0x000000400f0f9810 */ /* 0x000fce0007ffe0ff */
.L_x_163:
[----:B------:R-:W-:Y:S01]  /*19a0*/  LEA R20, R12, 0xc0800000, 0x17 ;  /* 0xc08000000c147811 */ /* 0x000fe200078eb8ff */
[----:B------:R-:W-:Y:S04]  /*19b0*/  BSSY.RECONVERGENT B2, `(.L_x_168) ;  /* 0x0000036000027945 */ /* 0x000fe80003800200 */
[----:B------:R-:W-:Y:S02]  /*19c0*/  IMAD.IADD R22, R3, 0x1, -R20 ;  /* 0x0000000103167824 */ /* 0x000fe400078e0a14 */
[----:B------:R-:W-:Y:S02]  /*19d0*/  VIADD R3, R18, 0xffffff81 ;  /* 0xffffff8112037836 */ /* 0x000fe40000000000 */
[----:B------:R-:W0:Y:S01]  /*19e0*/  MUFU.RCP R20, R22 ;  /* 0x0000001600147308 */ /* 0x000e220000001000 */
[----:B------:R-:W-:Y:S01]  /*19f0*/  FADD.FTZ R21, -R22, -RZ ;  /* 0x800000ff16157221 */ /* 0x000fe20000010100 */
[C---:B------:R-:W-:Y:S01]  /*1a00*/  IMAD R0, R3.reuse, -0x800000, R0 ;  /* 0xff80000003007824 */ /* 0x040fe200078e0200 */
[----:B------:R-:W-:-:S04]  /*1a10*/  IADD3 R12, PT, PT, R3, 0x7f, -R12 ;  /* 0x0000007f030c7810 */ /* 0x000fc80007ffe80c */
[----:B------:R-:W-:Y:S01]  /*1a20*/  IADD3 R15, PT, PT, R12, R15, RZ ;  /* 0x0000000f0c0f7210 */ /* 0x000fe20007ffe0ff */
        /* <DEDUP_REMOVED lines=21> */
[CCC-:B------:R-:W-:Y:S01]  /*1b80*/  FFMA.RP R12, R19.reuse, R21.reuse, R18.reuse ;  /* 0x00000015130c7223 */ /* 0x1c0fe20000008012 */
[----:B------:R-:W-:Y:S01]  /*1b90*/  FFMA.RM R19, R19, R21, R18 ;  /* 0x0000001513137223 */ /* 0x000fe20000004012 */
[----:B------:R-:W-:Y:S02]  /*1ba0*/  IADD3 R18, PT, PT, R3, 0x20, RZ ;  /* 0x0000002003127810 */ /* 0x000fe40007ffe0ff */
[----:B------:R-:W-:Y:S02]  /*1bb0*/  LOP3.LUT R15, R15, 0x7fffff, RZ, 0xc0, !PT ;  /* 0x007fffff0f0f7812 */ /* 0x000fe400078ec0ff */
[----:B------:R-:W-:Y:S02]  /*1bc0*/  ISETP.NE.AND P2, PT, R3, RZ, PT ;  /* 0x000000ff0300720c */ /* 0x000fe40003f45270 */
[----:B------:R-:W-:Y:S02]  /*1bd0*/  LOP3.LUT R15, R15, 0x800000, RZ, 0xfc, !PT ;  /* 0x008000000f0f7812 */ /* 0x000fe400078efcff */
[----:B------:R-:W-:Y:S01]  /*1be0*/  ISETP.NE.AND P1, PT, R3, RZ, PT ;  /* 0x000000ff0300720c */ /* 0x000fe20003f25270 */
[----:B------:R-:W-:Y:S01]  /*1bf0*/  IMAD.MOV R3, RZ, RZ, -R3 ;  /* 0x000000ffff037224 */ /* 0x000fe200078e0a03 */
[----:B------:R-:W-:-:S02]  /*1c00*/  SHF.L.U32 R18, R15, R18, RZ ;  /* 0x000000120f127219 */ /* 0x000fc400000006ff */
[----:B------:R-:W-:Y:S02]  /*1c10*/  FSETP.NEU.FTZ.AND P0, PT, R12, R19, PT ;  /* 0x000000130c00720b */ /* 0x000fe40003f1d000 */
        /* <DEDUP_REMOVED lines=11> */
.L_x_170:
[----:B------:R-:W-:-:S04]  /*1cd0*/  LOP3.LUT R0, R0, 0x80000000, RZ, 0xc0, !PT ;  /* 0x8000000000007812 */ /* 0x000fc800078ec0ff */
[----:B------:R-:W-:Y:S01]  /*1ce0*/  LOP3.LUT R0, R0, 0x7f800000, RZ, 0xfc, !PT ;  /* 0x7f80000000007812 */ /* 0x000fe200078efcff */
[----:B------:R-:W-:Y:S06]  /*1cf0*/  BRA `(.L_x_171) ;  /* 0x0000000000047947 */ /* 0x000fec0003800000 */
.L_x_169:
[----:B------:R-:W-:-:S07]  /*1d00*/  LEA R0, R15, R0, 0x17 ;  /* 0x000000000f007211 */ /* 0x000fce00078eb8ff */
.L_x_171:
[----:B------:R-:W-:Y:S05]  /*1d10*/  BSYNC.RECONVERGENT B2 ;  /* 0x0000000000027941 */ /* 0x000fea0003800200 */
.L_x_168:
[----:B------:R-:W-:Y:S05]  /*1d20*/  BRA `(.L_x_172) ;  /* 0x0000000000207947 */ /* 0x000fea0003800000 */
.L_x_167:
[----:B------:R-:W-:-:S04]  /*1d30*/  LOP3.LUT R0, R3, 0x80000000, R0, 0x48, !PT ;  /* 0x8000000003007812 */ /* 0x000fc800078e4800 */
[----:B------:R-:W-:Y:S01]  /*1d40*/  LOP3.LUT R0, R0, 0x7f800000, RZ, 0xfc, !PT ;  /* 0x7f80000000007812 */ /* 0x000fe200078efcff */
[----:B------:R-:W-:Y:S06]  /*1d50*/  BRA `(.L_x_172) ;  /* 0x0000000000147947 */ /* 0x000fec0003800000 */
.L_x_166:
[----:B------:R-:W-:Y:S01]  /*1d60*/  LOP3.LUT R0, R3, 0x80000000, R0, 0x48, !PT ;  /* 0x8000000003007812 */ /* 0x000fe200078e4800 */
[----:B------:R-:W-:Y:S06]  /*1d70*/  BRA `(.L_x_172) ;  /* 0x00000000000c7947 */ /* 0x000fec0003800000 */
.L_x_165:
[----:B------:R-:W0:Y:S01]  /*1d80*/  MUFU.RSQ R0, -QNAN ;  /* 0xffc0000000007908 */ /* 0x000e220000001400 */
[----:B------:R-:W-:Y:S05]  /*1d90*/  BRA `(.L_x_172) ;  /* 0x0000000000047947 */ /* 0x000fea0003800000 */
.L_x_164:
[----:B------:R-:W-:-:S07]  /*1da0*/  FADD.FTZ R0, R0, R3 ;  /* 0x0000000300007221 */ /* 0x000fce0000010000 */
.L_x_172:
[----:B------:R-:W-:Y:S05]  /*1db0*/  BSYNC.RECONVERGENT B1 ;  /* 0x0000000000017941 */ /* 0x000fea0003800200 */
.L_x_162:
[----:B------:R-:W-:Y:S02]  /*1dc0*/  HFMA2 R15, -RZ, RZ, 0, 0 ;  /* 0x00000000ff0f7431 */ /* 0x000fe400000001ff */
[----:B0-----:R-:W-:Y:S02]  /*1dd0*/  IMAD.MOV.U32 R3, RZ, RZ, R0 ;  /* 0x000000ffff037224 */ /* 0x001fe400078e0000 */
[----:B------:R-:W-:Y:S05]  /*1de0*/  RET.REL.NODEC R14 `(_Z25pagerank_iteration_kernelPKfPfPKiS3_S3_iff) ;  /* 0xffffffe00e847950 */ /* 0x000fea0003c3ffff */
.L_x_173:
        /* <DEDUP_REMOVED lines=9> */
.L_x_183:


//--------------------- .text._Z20pagerank_init_kernelPfi --------------------------
	.section	.text._Z20pagerank_init_kernelPfi,"ax",@progbits
	.align	128
        .global         _Z20pagerank_init_kernelPfi
        .type           _Z20pagerank_init_kernelPfi,@function
        .size           _Z20pagerank_init_kernelPfi,(.L_x_184 - _Z20pagerank_init_kernelPfi)
        .other          _Z20pagerank_init_kernelPfi,@"STO_CUDA_ENTRY STV_DEFAULT"
_Z20pagerank_init_kernelPfi:
.text._Z20pagerank_init_kernelPfi:
        /* <DEDUP_REMOVED lines=8> */
[----:B------:R-:W-:Y:S01]  /*0080*/  I2FP.F32.S32 R0, UR5 ;  /* 0x0000000500007c45 */ /* 0x000fe20008201400 */
[----:B------:R-:W0:Y:S04]  /*0090*/  LDCU.64 UR4, c[0x0][0x358] ;  /* 0x00006b00ff0477ac */ /* 0x000e280008000a00 */
[----:B------:R-:W-:-:S05]  /*00a0*/  VIADD R3, R0, 0x1800000 ;  /* 0x0180000000037836 */ /* 0x000fca0000000000 */
[----:B------:R-:W-:-:S04]  /*00b0*/  LOP3.LUT R3, R3, 0x7f800000, RZ, 0xc0, !PT ;  /* 0x7f80000003037812 */ /* 0x000fc800078ec0ff */
[----:B------:R-:W-:-:S13]  /*00c0*/  ISETP.GT.U32.AND P0, PT, R3, 0x1ffffff, PT ;  /* 0x01ffffff0300780c */ /* 0x000fda0003f04070 */
[----:B0-----:R-:W-:Y:S05]  /*00d0*/  @P0 BRA `(.L_x_174) ;  /* 0x0000000000100947 */ /* 0x001fea0003800000 */
[----:B------:R-:W-:-:S07]  /*00e0*/  MOV R4, 0x100 ;  /* 0x0000010000047802 */ /* 0x000fce0000000f00 */
[----:B------:R-:W-:Y:S05]  /*00f0*/  CALL.REL.NOINC `($__internal_4_$__cuda_sm20_rcp_rn_f32_slowpath) ;  /* 0x0000000000287944 */ /* 0x000fea0003c00000 */
[----:B------:R-:W-:Y:S01]  /*0100*/  IMAD.MOV.U32 R7, RZ, RZ, R3 ;  /* 0x000000ffff077224 */ /* 0x000fe200078e0003 */
[----:B------:R-:W-:Y:S06]  /*0110*/  BRA `(.L_x_175) ;  /* 0x0000000000107947 */ /* 0x000fec0003800000 */
.L_x_174:
[----:B------:R-:W0:Y:S02]  /*0120*/  MUFU.RCP R7, R0 ;  /* 0x0000000000077308 */ /* 0x000e240000001000 */
[----:B0-----:R-:W-:-:S04]  /*0130*/  FFMA R3, R0, R7, -1 ;  /* 0xbf80000000037423 */ /* 0x001fc80000000007 */
[----:B------:R-:W-:-:S04]  /*0140*/  FADD.FTZ R4, -R3, -RZ ;  /* 0x800000ff03047221 */ /* 0x000fc80000010100 */
[----:B------:R-:W-:-:S07]  /*0150*/  FFMA R7, R7, R4, R7 ;  /* 0x0000000407077223 */ /* 0x000fce0000000007 */
.L_x_175:
[----:B------:R-:W0:Y:S02]  /*0160*/  LDC.64 R4, c[0x0][0x380] ;  /* 0x0000e000ff047b82 */ /* 0x000e240000000a00 */
[----:B0-----:R-:W-:-:S05]  /*0170*/  IMAD.WIDE R2, R2, 0x4, R4 ;  /* 0x0000000402027825 */ /* 0x001fca00078e0204 */
[----:B------:R-:W-:Y:S01]  /*0180*/  STG.E desc[UR4][R2.64], R7 ;  /* 0x0000000702007986 */ /* 0x000fe2000c101904 */
[----:B------:R-:W-:Y:S05]  /*0190*/  EXIT ;  /* 0x000000000000794d */ /* 0x000fea0003800000 */
        .weak           $__internal_4_$__cuda_sm20_rcp_rn_f32_slowpath
        .type           $__internal_4_$__cuda_sm20_rcp_rn_f32_slowpath,@function
        .size           $__internal_4_$__cuda_sm20_rcp_rn_f32_slowpath,(.L_x_184 - $__internal_4_$__cuda_sm20_rcp_rn_f32_slowpath)
$__internal_4_$__cuda_sm20_rcp_rn_f32_slowpath:
[----:B------:R-:W-:-:S05]  /*01a0*/  IMAD.SHL.U32 R3, R0, 0x2, RZ ;  /* 0x0000000200037824 */ /* 0x000fca00078e00ff */
[----:B------:R-:W-:-:S04]  /*01b0*/  SHF.R.U32.HI R3, RZ, 0x18, R3 ;  /* 0x00000018ff037819 */ /* 0x000fc80000011603 */
[----:B------:R-:W-:-:S13]  /*01c0*/  ISETP.NE.U32.AND P0, PT, R3, RZ, PT ;  /* 0x000000ff0300720c */ /* 0x000fda0003f05070 */
[----:B------:R-:W-:Y:S05]  /*01d0*/  @P0 BRA `(.L_x_176) ;  /* 0x00000000002c0947 */ /* 0x000fea0003800000 */
[----:B------:R-:W-:-:S05]  /*01e0*/  IMAD.SHL.U32 R3, R0, 0x2, RZ ;  /* 0x0000000200037824 */ /* 0x000fca00078e00ff */
[----:B------:R-:W-:-:S13]  /*01f0*/  ISETP.NE.AND P0, PT, R3, RZ, PT ;  /* 0x000000ff0300720c */ /* 0x000fda0003f05270 */
[----:B------:R2:W3:Y:S01]  /*0200*/  @!P0 MUFU.RCP R3, R0 ;  /* 0x0000000000038308 */ /* 0x0004e20000001000 */
[----:B------:R-:W-:Y:S05]  /*0210*/  @!P0 BRA `(.L_x_177) ;  /* 0x0000000000a48947 */ /* 0x000fea0003800000 */
[----:B------:R-:W-:-:S04]  /*0220*/  FFMA R5, R0, 1.84467440737095516160e+19, RZ ;  /* 0x5f80000000057823 */ /* 0x000fc800000000ff */
[----:B--2---:R-:W3:Y:S02]  /*0230*/  MUFU.RCP R0, R5 ;  /* 0x0000000500007308 */ /* 0x004ee40000001000 */
[----:B---3--:R-:W-:-:S04]  /*0240*/  FFMA R3, R5, R0, -1 ;  /* 0xbf80000005037423 */ /* 0x008fc80000000000 */
[----:B------:R-:W-:-:S04]  /*0250*/  FADD.FTZ R3, -R3, -RZ ;  /* 0x800000ff03037221 */ /* 0x000fc80000010100 */
[----:B------:R-:W-:-:S04]  /*0260*/  FFMA R0, R0, R3, R0 ;  /* 0x0000000300007223 */ /* 0x000fc80000000000 */
[----:B------:R-:W-:Y:S01]  /*0270*/  FFMA R3, R0, 1.84467440737095516160e+19, RZ ;  /* 0x5f80000000037823 */ /* 0x000fe200000000ff */
[----:B------:R-:W-:Y:S06]  /*0280*/  BRA `(.L_x_177) ;  /* 0x0000000000887947 */ /* 0x000fec0003800000 */
.L_x_176:
[----:B------:R-:W-:-:S05]  /*0290*/  VIADD R5, R3, 0xffffff03 ;  /* 0xffffff0303057836 */ /* 0x000fca0000000000 */
[----:B------:R-:W-:-:S13]  /*02a0*/  ISETP.GT.U32.AND P0, PT, R5, 0x1, PT ;  /* 0x000000010500780c */ /* 0x000fda0003f04070 */
[----:B------:R-:W-:Y:S05]  /*02b0*/  @P0 BRA `(.L_x_178) ;  /* 0x0000000000780947 */ /* 0x000fea0003800000 */
[----:B------:R-:W-:Y:S01]  /*02c0*/  LOP3.LUT R6, R0, 0x7fffff, RZ, 0xc0, !PT ;  /* 0x007fffff00067812 */ /* 0x000fe200078ec0ff */
[----:B------:R-:W-:Y:S02]  /*02d0*/  IMAD.MOV.U32 R10, RZ, RZ, 0x3 ;  /* 0x00000003ff0a7424 */ /* 0x000fe400078e00ff */
[----:B------:R-:W-:Y:S01]  /*02e0*/  VIADD R3, R3, 0xffffff04 ;  /* 0xffffff0403037836 */ /* 0x000fe20000000000 */
[----:B------:R-:W-:Y:S02]  /*02f0*/  LOP3.LUT R6, R6, 0x3f800000, RZ, 0xfc, !PT ;  /* 0x3f80000006067812 */ /* 0x000fe400078efcff */
[----:B------:R-:W-:Y:S02]  /*0300*/  SHF.L.U32 R11, R10, R5, RZ ;  /* 0x000000050a0b7219 */ /* 0x000fe400000006ff */
[----:B------:R-:W0:Y:S02]  /*0310*/  MUFU.RCP R7, R6 ;  /* 0x0000000600077308 */ /* 0x000e240000001000 */
[----:B0-----:R-:W-:-:S04]  /*0320*/  FFMA R8, R6, R7, -1 ;  /* 0xbf80000006087423 */ /* 0x001fc80000000007 */
[----:B------:R-:W-:-:S04]  /*0330*/  FADD.FTZ R8, -R8, -RZ ;  /* 0x800000ff08087221 */ /* 0x000fc80000010100 */
[CCC-:B------:R-:W-:Y:S01]  /*0340*/  FFMA.RM R9, R7.reuse, R8.reuse, R7.reuse ;  /* 0x0000000807097223 */ /* 0x1c0fe20000004007 */
[----:B------:R-:W-:-:S04]  /*0350*/  FFMA.RP R8, R7, R8, R7 ;  /* 0x0000000807087223 */ /* 0x000fc80000008007 */
[C---:B------:R-:W-:Y:S02]  /*0360*/  LOP3.LUT R7, R9.reuse, 0x7fffff, RZ, 0xc0, !PT ;  /* 0x007fffff09077812 */ /* 0x040fe400078ec0ff */
[----:B------:R-:W-:Y:S02]  /*0370*/  FSETP.NEU.FTZ.AND P0, PT, R9, R8, PT ;  /* 0x000000080900720b */ /* 0x000fe40003f1d000 */
[----:B------:R-:W-:Y:S02]  /*0380*/  LOP3.LUT R8, R7, 0x800000, RZ, 0xfc, !PT ;  /* 0x0080000007087812 */ /* 0x000fe400078efcff */
[----:B------:R-:W-:Y:S02]  /*0390*/  SEL R7, RZ, 0xffffffff, !P0 ;  /* 0xffffffffff077807 */ /* 0x000fe40004000000 */
[----:B------:R-:W-:Y:S02]  /*03a0*/  LOP3.LUT R6, R11, R8, RZ, 0xc0, !PT ;  /* 0x000000080b067212 */ /* 0x000fe400078ec0ff */
[----:B------:R-:W-:Y:S01]  /*03b0*/  SHF.R.U32.HI R3, RZ, R3, R8 ;  /* 0x00000003ff037219 */ /* 0x000fe20000011608 */
[----:B------:R-:W-:Y:S01]  /*03c0*/  IMAD.MOV R7, RZ, RZ, -R7 ;  /* 0x000000ffff077224 */ /* 0x000fe200078e0a07 */
[----:B------:R-:W-:-:S04]  /*03d0*/  SHF.R.U32.HI R6, RZ, R5, R6 ;  /* 0x00000005ff067219 */ /* 0x000fc80000011606 */
[----:B------:R-:W-:Y:S02]  /*03e0*/  LOP3.LUT P1, RZ, R7, R5, R8, 0xf8, !PT ;  /* 0x0000000507ff7212 */ /* 0x000fe4000782f808 */
[C---:B------:R-:W-:Y:S02]  /*03f0*/  LOP3.LUT P0, RZ, R6.reuse, 0x1, RZ, 0xc0, !PT ;  /* 0x0000000106ff7812 */ /* 0x040fe4000780c0ff */
[----:B------:R-:W-:-:S04]  /*0400*/  LOP3.LUT P2, RZ, R6, 0x2, RZ, 0xc0, !PT ;  /* 0x0000000206ff7812 */ /* 0x000fc8000784c0ff */
[----:B------:R-:W-:Y:S02]  /*0410*/  PLOP3.LUT P0, PT, P0, P1, P2, 0xe0, 0x0 ;  /* 0x000000000000781c */ /* 0x000fe40000703c20 */
[----:B------:R-:W-:Y:S02]  /*0420*/  LOP3.LUT P1, RZ, R0, 0x7fffff, RZ, 0xc0, !PT ;  /* 0x007fffff00ff7812 */ /* 0x000fe4000782c0ff */
[----:B------:R-:W-:-:S05]  /*0430*/  SEL R5, RZ, 0x1, !P0 ;  /* 0x00000001ff057807 */ /* 0x000fca0004000000 */
[----:B------:R-:W-:-:S05]  /*0440*/  IMAD.MOV R5, RZ, RZ, -R5 ;  /* 0x000000ffff057224 */ /* 0x000fca00078e0a05 */
[----:B------:R-:W-:-:S13]  /*0450*/  ISETP.GE.AND P0, PT, R5, RZ, PT ;  /* 0x000000ff0500720c */ /* 0x000fda0003f06270 */
[----:B------:R-:W-:-:S04]  /*0460*/  @!P0 VIADD R3, R3, 0x1 ;  /* 0x0000000103038836 */ /* 0x000fc80000000000 */
[----:B------:R-:W-:-:S05]  /*0470*/  @!P1 IMAD.SHL.U32 R3, R3, 0x2, RZ ;  /* 0x0000000203039824 */ /* 0x000fca00078e00ff */
[----:B------:R-:W-:Y:S01]  /*0480*/  LOP3.LUT R3, R3, 0x80000000, R0, 0xf8, !PT ;  /* 0x8000000003037812 */ /* 0x000fe200078ef800 */
[----:B------:R-:W-:Y:S06]  /*0490*/  BRA `(.L_x_177) ;  /* 0x0000000000047947 */ /* 0x000fec0003800000 */
.L_x_178:
[----:B------:R0:W1:Y:S02]  /*04a0*/  MUFU.RCP R3, R0 ;  /* 0x0000000000037308 */ /* 0x0000640000001000 */
.L_x_177:
[----:B------:R-:W-:-:S04]  /*04b0*/  IMAD.MOV.U32 R5, RZ, RZ, 0x0 ;  /* 0x00000000ff057424 */ /* 0x000fc800078e00ff */
[----:B0123--:R-:W-:Y:S05]  /*04c0*/  RET.REL.NODEC R4 `(_Z20pagerank_init_kernelPfi) ;  /* 0xfffffff804cc7950 */ /* 0x00ffea0003c3ffff */
.L_x_179:
        /* <DEDUP_REMOVED lines=11> */
.L_x_184:


//--------------------- .nv.shared._Z25pagerank_normalize_kernelPfS_i --------------------------
	.section	.nv.shared._Z25pagerank_normalize_kernelPfS_i,"aw",@nobits
	.sectionflags	@""
	.align	16
	.zero		1024


//--------------------- .nv.shared.reserved.0     --------------------------
	.section	.nv.shared.reserved.0,"aw",@nobits
	.weak		__nv_reservedSMEM_offset_0_alias
	.size		__nv_reservedSMEM_offset_0_alias, 0, 64
	.other		__nv_reservedSMEM_offset_0_alias,@"STO_CUDA_RESERVED_SHARED STV_DEFAULT"
__nv_reservedSMEM_offset_0_alias:
	.zero		0
	.zero		64


//--------------------- .nv.shared._Z24pagerank_dangling_kernelPfPKfPKiif --------------------------
	.section	.nv.shared._Z24pagerank_dangling_kernelPfPKfPKiif,"aw",@nobits
	.sectionflags	@""
	.align	16
.nv.shared._Z24pagerank_dangling_kernelPfPKfPKiif:
	.zero		1040


//--------------------- .nv.shared._Z27pagerank_convergence_kernelPKfS0_Pfi --------------------------
	.section	.nv.shared._Z27pagerank_convergence_kernelPKfS0_Pfi,"aw",@nobits
	.sectionflags	@""
	.align	16
	.zero		1024


//--------------------- .nv.shared._Z35pagerank_iteration_optimized_kernelPKfPfPKiS3_S3_iff --------------------------
	.section	.nv.shared._Z35pagerank_iteration_optimized_kernelPKfPfPKiS3_S3_iff,"aw",@nobits
	.sectionflags	@""
	.align	16
	.zero		1024


//--------------------- .nv.shared._Z25pagerank_iteration_kernelPKfPfPKiS3_S3_iff --------------------------
	.section	.nv.shared._Z25pagerank_iteration_kernelPKfPfPKiS3_S3_iff,"aw",@nobits
	.sectionflags	@""
	.align	16
	.zero		1024


//--------------------- .nv.shared._Z20pagerank_init_kernelPfi --------------------------
	.section	.nv.shared._Z20pagerank_init_kernelPfi,"aw",@nobits
	.sectionflags	@""
	.align	16
	.zero		1024


//--------------------- .nv.constant0._Z25pagerank_normalize_kernelPfS_i --------------------------
	.section	.nv.constant0._Z25pagerank_normalize_kernelPfS_i,"a",@progbits
	.sectionflags	@""
	.align	4
.nv.constant0._Z25pagerank_normalize_kernelPfS_i:
	.zero		916


//--------------------- .nv.constant0._Z24pagerank_dangling_kernelPfPKfPKiif --------------------------
	.section	.nv.constant0._Z24pagerank_dangling_kernelPfPKfPKiif,"a",@progbits
	.sectionflags	@""
	.align	4
.nv.constant0._Z24pagerank_dangling_kernelPfPKfPKiif:
	.zero		928


//--------------------- .nv.constant0._Z27pagerank_convergence_kernelPKfS0_Pfi --------------------------
	.section	.nv.constant0._Z27pagerank_convergence_kernelPKfS0_Pfi,"a",@progbits
	.sectionflags	@""
	.align	4
.nv.constant0._Z27pagerank_convergence_kernelPKfS0_Pfi:
	.zero		924


//--------------------- .nv.constant0._Z35pagerank_iteration_optimized_kernelPKfPfPKiS3_S3_iff --------------------------
	.section	.nv.constant0._Z35pagerank_iteration_optimized_kernelPKfPfPKiS3_S3_iff,"a",@progbits
	.sectionflags	@""
	.align	4
.nv.constant0._Z35pagerank_iteration_optimized_kernelPKfPfPKiS3_S3_iff:
	.zero		948


//--------------------- .nv.constant0._Z25pagerank_iteration_kernelPKfPfPKiS3_S3_iff --------------------------
	.section	.nv.constant0._Z25pagerank_iteration_kernelPKfPfPKiS3_S3_iff,"a",@progbits
	.sectionflags	@""
	.align	4
.nv.constant0._Z25pagerank_iteration_kernelPKfPfPKiS3_S3_iff:
	.zero		948


//--------------------- .nv.constant0._Z20pagerank_init_kernelPfi --------------------------
	.section	.nv.constant0._Z20pagerank_init_kernelPfi,"a",@progbits
	.sectionflags	@""
	.align	4
.nv.constant0._Z20pagerank_init_kernelPfi:
	.zero		908


//--------------------- SYMBOLS --------------------------

	.type		.nv.reservedSmem.offset0,@object
	.size		.nv.reservedSmem.offset0,0x4
	.type		.nv.reservedSmem.cap,@object
	.size		.nv.reservedSmem.cap,0x4
